//
// Generated by NVIDIA NVVM Compiler
//
// Compiler Build ID: CL-36424714
// Cuda compilation tools, release 13.0, V13.0.88
// Based on NVVM 20.0.0
//

.version 9.0
.target sm_100
.address_size 64

	// .globl	_Z6matmulPfS_S_i

.visible .entry _Z6matmulPfS_S_i(
	.param .u64 .ptr .align 1 _Z6matmulPfS_S_i_param_0,
	.param .u64 .ptr .align 1 _Z6matmulPfS_S_i_param_1,
	.param .u64 .ptr .align 1 _Z6matmulPfS_S_i_param_2,
	.param .u32 _Z6matmulPfS_S_i_param_3
)
{
	.reg .pred 	%p<63>;
	.reg .b32 	%r<324>;
	.reg .b32 	%f<529>;
	.reg .b64 	%rd<557>;

	ld.param.u64 	%rd5, [_Z6matmulPfS_S_i_param_0];
	ld.param.u64 	%rd6, [_Z6matmulPfS_S_i_param_1];
	ld.param.u64 	%rd7, [_Z6matmulPfS_S_i_param_2];
	ld.param.u32 	%r105, [_Z6matmulPfS_S_i_param_3];
	cvta.to.global.u64 	%rd1, %rd6;
	cvta.to.global.u64 	%rd2, %rd5;
	cvta.to.global.u64 	%rd3, %rd7;
	mov.u32 	%r106, %tid.x;
	mov.u32 	%r107, %ntid.x;
	mov.u32 	%r108, %ctaid.x;
	mad.lo.s32 	%r280, %r107, %r108, %r106;
	mov.u32 	%r2, %tid.y;
	mov.u32 	%r109, %ntid.y;
	mov.u32 	%r110, %ctaid.y;
	mul.lo.s32 	%r3, %r109, %r110;
	add.s32 	%r4, %r3, %r2;
	setp.lt.s32 	%p1, %r105, 1;
	add.s32 	%r5, %r280, 7;
	@%p1 bra 	$L__BB0_91;
	max.s32 	%r6, %r5, %r280;
	add.s32 	%r7, %r105, -1;
	and.b32  	%r8, %r105, 7;
	add.s32 	%r9, %r8, -1;
	and.b32  	%r10, %r105, 3;
	add.s32 	%r11, %r10, -1;
	and.b32  	%r12, %r105, 2147483640;
	and.b32  	%r13, %r105, 1;
	neg.s32 	%r14, %r12;
	add.s32 	%r118, %r2, %r105;
	add.s32 	%r15, %r118, %r3;
	shl.b32 	%r16, %r105, 3;
	mad.lo.s32 	%r17, %r105, 3, %r4;
	cvt.u64.u32 	%rd553, %r4;
$L__BB0_2:
	mov.u32 	%r18, %r280;
	setp.lt.u32 	%p6, %r7, 7;
	mul.lo.s32 	%r19, %r18, %r105;
	mov.f32 	%f528, 0f00000000;
	mov.b32 	%r320, 0;
	@%p6 bra 	$L__BB0_5;
	shl.b32 	%r120, %r105, 1;
	add.s32 	%r288, %r4, %r120;
	shl.b32 	%r121, %r105, 2;
	add.s32 	%r286, %r4, %r121;
	mad.lo.s32 	%r285, %r105, 5, %r4;
	mad.lo.s32 	%r284, %r105, 6, %r4;
	mad.lo.s32 	%r283, %r105, 7, %r4;
	mov.f32 	%f528, 0f00000000;
	mov.u32 	%r281, %r19;
	mov.u32 	%r282, %r4;
	mov.u32 	%r287, %r17;
	mov.u32 	%r289, %r15;
	mov.u32 	%r290, %r14;
$L__BB0_4:
	.pragma "nounroll";
	mul.wide.s32 	%rd14, %r281, 4;
	add.s64 	%rd15, %rd2, %rd14;
	ld.global.f32 	%f100, [%rd15];
	mul.wide.u32 	%rd16, %r282, 4;
	add.s64 	%rd17, %rd1, %rd16;
	ld.global.f32 	%f101, [%rd17];
	fma.rn.f32 	%f102, %f100, %f101, %f528;
	ld.global.f32 	%f103, [%rd15+4];
	mul.wide.u32 	%rd18, %r289, 4;
	add.s64 	%rd19, %rd1, %rd18;
	ld.global.f32 	%f104, [%rd19];
	fma.rn.f32 	%f105, %f103, %f104, %f102;
	ld.global.f32 	%f106, [%rd15+8];
	mul.wide.u32 	%rd20, %r288, 4;
	add.s64 	%rd21, %rd1, %rd20;
	ld.global.f32 	%f107, [%rd21];
	fma.rn.f32 	%f108, %f106, %f107, %f105;
	ld.global.f32 	%f109, [%rd15+12];
	mul.wide.u32 	%rd22, %r287, 4;
	add.s64 	%rd23, %rd1, %rd22;
	ld.global.f32 	%f110, [%rd23];
	fma.rn.f32 	%f111, %f109, %f110, %f108;
	ld.global.f32 	%f112, [%rd15+16];
	mul.wide.u32 	%rd24, %r286, 4;
	add.s64 	%rd25, %rd1, %rd24;
	ld.global.f32 	%f113, [%rd25];
	fma.rn.f32 	%f114, %f112, %f113, %f111;
	ld.global.f32 	%f115, [%rd15+20];
	mul.wide.u32 	%rd26, %r285, 4;
	add.s64 	%rd27, %rd1, %rd26;
	ld.global.f32 	%f116, [%rd27];
	fma.rn.f32 	%f117, %f115, %f116, %f114;
	ld.global.f32 	%f118, [%rd15+24];
	mul.wide.u32 	%rd28, %r284, 4;
	add.s64 	%rd29, %rd1, %rd28;
	ld.global.f32 	%f119, [%rd29];
	fma.rn.f32 	%f120, %f118, %f119, %f117;
	ld.global.f32 	%f121, [%rd15+28];
	mul.wide.u32 	%rd30, %r283, 4;
	add.s64 	%rd31, %rd1, %rd30;
	ld.global.f32 	%f122, [%rd31];
	fma.rn.f32 	%f528, %f121, %f122, %f120;
	add.s32 	%r290, %r290, 8;
	add.s32 	%r289, %r289, %r16;
	add.s32 	%r288, %r288, %r16;
	add.s32 	%r287, %r287, %r16;
	add.s32 	%r286, %r286, %r16;
	add.s32 	%r285, %r285, %r16;
	add.s32 	%r284, %r284, %r16;
	add.s32 	%r283, %r283, %r16;
	add.s32 	%r282, %r282, %r16;
	add.s32 	%r281, %r281, 8;
	setp.eq.s32 	%p7, %r290, 0;
	mov.u32 	%r320, %r12;
	@%p7 bra 	$L__BB0_5;
	bra.uni 	$L__BB0_4;
$L__BB0_5:
	setp.eq.s32 	%p8, %r8, 0;
	@%p8 bra 	$L__BB0_13;
	setp.lt.u32 	%p9, %r9, 3;
	@%p9 bra 	$L__BB0_8;
	add.s32 	%r122, %r320, %r19;
	mul.wide.s32 	%rd32, %r122, 4;
	add.s64 	%rd33, %rd2, %rd32;
	ld.global.f32 	%f124, [%rd33];
	mad.lo.s32 	%r123, %r320, %r105, %r4;
	mul.wide.u32 	%rd34, %r123, 4;
	add.s64 	%rd35, %rd1, %rd34;
	ld.global.f32 	%f125, [%rd35];
	fma.rn.f32 	%f126, %f124, %f125, %f528;
	ld.global.f32 	%f127, [%rd33+4];
	add.s32 	%r124, %r123, %r105;
	mul.wide.u32 	%rd36, %r124, 4;
	add.s64 	%rd37, %rd1, %rd36;
	ld.global.f32 	%f128, [%rd37];
	fma.rn.f32 	%f129, %f127, %f128, %f126;
	ld.global.f32 	%f130, [%rd33+8];
	add.s32 	%r125, %r124, %r105;
	mul.wide.u32 	%rd38, %r125, 4;
	add.s64 	%rd39, %rd1, %rd38;
	ld.global.f32 	%f131, [%rd39];
	fma.rn.f32 	%f132, %f130, %f131, %f129;
	ld.global.f32 	%f133, [%rd33+12];
	add.s32 	%r126, %r125, %r105;
	mul.wide.u32 	%rd40, %r126, 4;
	add.s64 	%rd41, %rd1, %rd40;
	ld.global.f32 	%f134, [%rd41];
	fma.rn.f32 	%f528, %f133, %f134, %f132;
	add.s32 	%r320, %r320, 4;
$L__BB0_8:
	setp.eq.s32 	%p10, %r10, 0;
	@%p10 bra 	$L__BB0_13;
	setp.eq.s32 	%p11, %r11, 0;
	@%p11 bra 	$L__BB0_11;
	add.s32 	%r127, %r320, %r19;
	mul.wide.s32 	%rd42, %r127, 4;
	add.s64 	%rd43, %rd2, %rd42;
	ld.global.f32 	%f136, [%rd43];
	mad.lo.s32 	%r128, %r320, %r105, %r4;
	mul.wide.u32 	%rd44, %r128, 4;
	add.s64 	%rd45, %rd1, %rd44;
	ld.global.f32 	%f137, [%rd45];
	fma.rn.f32 	%f138, %f136, %f137, %f528;
	ld.global.f32 	%f139, [%rd43+4];
	add.s32 	%r129, %r128, %r105;
	mul.wide.u32 	%rd46, %r129, 4;
	add.s64 	%rd47, %rd1, %rd46;
	ld.global.f32 	%f140, [%rd47];
	fma.rn.f32 	%f528, %f139, %f140, %f138;
	add.s32 	%r320, %r320, 2;
$L__BB0_11:
	setp.eq.s32 	%p12, %r13, 0;
	@%p12 bra 	$L__BB0_13;
	add.s32 	%r130, %r320, %r19;
	mul.wide.s32 	%rd48, %r130, 4;
	add.s64 	%rd49, %rd2, %rd48;
	ld.global.f32 	%f141, [%rd49];
	mad.lo.s32 	%r131, %r320, %r105, %r4;
	mul.wide.u32 	%rd50, %r131, 4;
	add.s64 	%rd51, %rd1, %rd50;
	ld.global.f32 	%f142, [%rd51];
	fma.rn.f32 	%f528, %f141, %f142, %f528;
$L__BB0_13:
	setp.lt.u32 	%p13, %r7, 7;
	add.s32 	%r133, %r4, %r19;
	mul.wide.s32 	%rd52, %r133, 4;
	add.s64 	%rd4, %rd3, %rd52;
	st.global.f32 	[%rd4], %f528;
	mov.f32 	%f473, 0f00000000;
	mov.b32 	%r293, 0;
	@%p13 bra 	$L__BB0_16;
	mov.f32 	%f473, 0f00000000;
	mov.b32 	%r291, 0;
$L__BB0_15:
	.pragma "nounroll";
	add.s32 	%r135, %r291, %r19;
	mul.wide.s32 	%rd53, %r135, 4;
	add.s64 	%rd54, %rd2, %rd53;
	ld.global.f32 	%f146, [%rd54];
	mul.lo.s32 	%r136, %r291, %r105;
	cvt.u64.u32 	%rd55, %r136;
	cvt.u64.u32 	%rd56, %r4;
	add.s64 	%rd57, %rd55, %rd56;
	shl.b64 	%rd58, %rd57, 2;
	add.s64 	%rd59, %rd1, %rd58;
	ld.global.f32 	%f147, [%rd59+4];
	fma.rn.f32 	%f148, %f146, %f147, %f473;
	ld.global.f32 	%f149, [%rd54+4];
	add.s32 	%r137, %r136, %r105;
	cvt.u64.u32 	%rd60, %r137;
	add.s64 	%rd61, %rd60, %rd56;
	shl.b64 	%rd62, %rd61, 2;
	add.s64 	%rd63, %rd1, %rd62;
	ld.global.f32 	%f150, [%rd63+4];
	fma.rn.f32 	%f151, %f149, %f150, %f148;
	ld.global.f32 	%f152, [%rd54+8];
	add.s32 	%r138, %r137, %r105;
	cvt.u64.u32 	%rd64, %r138;
	add.s64 	%rd65, %rd64, %rd56;
	shl.b64 	%rd66, %rd65, 2;
	add.s64 	%rd67, %rd1, %rd66;
	ld.global.f32 	%f153, [%rd67+4];
	fma.rn.f32 	%f154, %f152, %f153, %f151;
	ld.global.f32 	%f155, [%rd54+12];
	add.s32 	%r139, %r138, %r105;
	cvt.u64.u32 	%rd68, %r139;
	add.s64 	%rd69, %rd68, %rd56;
	shl.b64 	%rd70, %rd69, 2;
	add.s64 	%rd71, %rd1, %rd70;
	ld.global.f32 	%f156, [%rd71+4];
	fma.rn.f32 	%f157, %f155, %f156, %f154;
	ld.global.f32 	%f158, [%rd54+16];
	add.s32 	%r140, %r139, %r105;
	cvt.u64.u32 	%rd72, %r140;
	add.s64 	%rd73, %rd72, %rd56;
	shl.b64 	%rd74, %rd73, 2;
	add.s64 	%rd75, %rd1, %rd74;
	ld.global.f32 	%f159, [%rd75+4];
	fma.rn.f32 	%f160, %f158, %f159, %f157;
	ld.global.f32 	%f161, [%rd54+20];
	add.s32 	%r141, %r140, %r105;
	cvt.u64.u32 	%rd76, %r141;
	add.s64 	%rd77, %rd76, %rd56;
	shl.b64 	%rd78, %rd77, 2;
	add.s64 	%rd79, %rd1, %rd78;
	ld.global.f32 	%f162, [%rd79+4];
	fma.rn.f32 	%f163, %f161, %f162, %f160;
	ld.global.f32 	%f164, [%rd54+24];
	add.s32 	%r142, %r141, %r105;
	cvt.u64.u32 	%rd80, %r142;
	add.s64 	%rd81, %rd80, %rd56;
	shl.b64 	%rd82, %rd81, 2;
	add.s64 	%rd83, %rd1, %rd82;
	ld.global.f32 	%f165, [%rd83+4];
	fma.rn.f32 	%f166, %f164, %f165, %f163;
	ld.global.f32 	%f167, [%rd54+28];
	add.s32 	%r143, %r142, %r105;
	cvt.u64.u32 	%rd84, %r143;
	add.s64 	%rd85, %rd84, %rd56;
	shl.b64 	%rd86, %rd85, 2;
	add.s64 	%rd87, %rd1, %rd86;
	ld.global.f32 	%f168, [%rd87+4];
	fma.rn.f32 	%f473, %f167, %f168, %f166;
	add.s32 	%r291, %r291, 8;
	setp.ne.s32 	%p14, %r291, %r12;
	mov.u32 	%r293, %r12;
	@%p14 bra 	$L__BB0_15;
$L__BB0_16:
	setp.eq.s32 	%p15, %r8, 0;
	@%p15 bra 	$L__BB0_24;
	setp.lt.u32 	%p16, %r9, 3;
	@%p16 bra 	$L__BB0_19;
	add.s32 	%r144, %r293, %r19;
	mul.wide.s32 	%rd88, %r144, 4;
	add.s64 	%rd89, %rd2, %rd88;
	ld.global.f32 	%f170, [%rd89];
	mul.lo.s32 	%r145, %r293, %r105;
	cvt.u64.u32 	%rd90, %r145;
	cvt.u64.u32 	%rd91, %r4;
	add.s64 	%rd92, %rd90, %rd91;
	shl.b64 	%rd93, %rd92, 2;
	add.s64 	%rd94, %rd1, %rd93;
	ld.global.f32 	%f171, [%rd94+4];
	fma.rn.f32 	%f172, %f170, %f171, %f473;
	ld.global.f32 	%f173, [%rd89+4];
	add.s32 	%r146, %r145, %r105;
	cvt.u64.u32 	%rd95, %r146;
	add.s64 	%rd96, %rd95, %rd91;
	shl.b64 	%rd97, %rd96, 2;
	add.s64 	%rd98, %rd1, %rd97;
	ld.global.f32 	%f174, [%rd98+4];
	fma.rn.f32 	%f175, %f173, %f174, %f172;
	ld.global.f32 	%f176, [%rd89+8];
	add.s32 	%r147, %r146, %r105;
	cvt.u64.u32 	%rd99, %r147;
	add.s64 	%rd100, %rd99, %rd91;
	shl.b64 	%rd101, %rd100, 2;
	add.s64 	%rd102, %rd1, %rd101;
	ld.global.f32 	%f177, [%rd102+4];
	fma.rn.f32 	%f178, %f176, %f177, %f175;
	ld.global.f32 	%f179, [%rd89+12];
	add.s32 	%r148, %r147, %r105;
	cvt.u64.u32 	%rd103, %r148;
	add.s64 	%rd104, %rd103, %rd91;
	shl.b64 	%rd105, %rd104, 2;
	add.s64 	%rd106, %rd1, %rd105;
	ld.global.f32 	%f180, [%rd106+4];
	fma.rn.f32 	%f473, %f179, %f180, %f178;
	add.s32 	%r293, %r293, 4;
$L__BB0_19:
	setp.eq.s32 	%p17, %r10, 0;
	@%p17 bra 	$L__BB0_24;
	setp.eq.s32 	%p18, %r11, 0;
	@%p18 bra 	$L__BB0_22;
	add.s32 	%r149, %r293, %r19;
	mul.wide.s32 	%rd107, %r149, 4;
	add.s64 	%rd108, %rd2, %rd107;
	ld.global.f32 	%f182, [%rd108];
	mul.lo.s32 	%r150, %r293, %r105;
	cvt.u64.u32 	%rd109, %r150;
	cvt.u64.u32 	%rd110, %r4;
	add.s64 	%rd111, %rd109, %rd110;
	shl.b64 	%rd112, %rd111, 2;
	add.s64 	%rd113, %rd1, %rd112;
	ld.global.f32 	%f183, [%rd113+4];
	fma.rn.f32 	%f184, %f182, %f183, %f473;
	ld.global.f32 	%f185, [%rd108+4];
	add.s32 	%r151, %r150, %r105;
	cvt.u64.u32 	%rd114, %r151;
	add.s64 	%rd115, %rd114, %rd110;
	shl.b64 	%rd116, %rd115, 2;
	add.s64 	%rd117, %rd1, %rd116;
	ld.global.f32 	%f186, [%rd117+4];
	fma.rn.f32 	%f473, %f185, %f186, %f184;
	add.s32 	%r293, %r293, 2;
$L__BB0_22:
	setp.eq.s32 	%p19, %r13, 0;
	@%p19 bra 	$L__BB0_24;
	add.s32 	%r152, %r293, %r19;
	mul.wide.s32 	%rd118, %r152, 4;
	add.s64 	%rd119, %rd2, %rd118;
	ld.global.f32 	%f187, [%rd119];
	mul.lo.s32 	%r153, %r293, %r105;
	cvt.u64.u32 	%rd120, %r153;
	cvt.u64.u32 	%rd121, %r4;
	add.s64 	%rd122, %rd120, %rd121;
	shl.b64 	%rd123, %rd122, 2;
	add.s64 	%rd124, %rd1, %rd123;
	ld.global.f32 	%f188, [%rd124+4];
	fma.rn.f32 	%f473, %f187, %f188, %f473;
$L__BB0_24:
	setp.lt.u32 	%p20, %r7, 7;
	st.global.f32 	[%rd4+4], %f473;
	mov.f32 	%f481, 0f00000000;
	mov.b32 	%r297, 0;
	@%p20 bra 	$L__BB0_27;
	mov.f32 	%f481, 0f00000000;
	mov.b32 	%r295, 0;
$L__BB0_26:
	.pragma "nounroll";
	add.s32 	%r156, %r295, %r19;
	mul.wide.s32 	%rd125, %r156, 4;
	add.s64 	%rd126, %rd2, %rd125;
	ld.global.f32 	%f192, [%rd126];
	mul.lo.s32 	%r157, %r295, %r105;
	cvt.u64.u32 	%rd127, %r157;
	cvt.u64.u32 	%rd128, %r4;
	add.s64 	%rd129, %rd127, %rd128;
	shl.b64 	%rd130, %rd129, 2;
	add.s64 	%rd131, %rd1, %rd130;
	ld.global.f32 	%f193, [%rd131+8];
	fma.rn.f32 	%f194, %f192, %f193, %f481;
	ld.global.f32 	%f195, [%rd126+4];
	add.s32 	%r158, %r157, %r105;
	cvt.u64.u32 	%rd132, %r158;
	add.s64 	%rd133, %rd132, %rd128;
	shl.b64 	%rd134, %rd133, 2;
	add.s64 	%rd135, %rd1, %rd134;
	ld.global.f32 	%f196, [%rd135+8];
	fma.rn.f32 	%f197, %f195, %f196, %f194;
	ld.global.f32 	%f198, [%rd126+8];
	add.s32 	%r159, %r158, %r105;
	cvt.u64.u32 	%rd136, %r159;
	add.s64 	%rd137, %rd136, %rd128;
	shl.b64 	%rd138, %rd137, 2;
	add.s64 	%rd139, %rd1, %rd138;
	ld.global.f32 	%f199, [%rd139+8];
	fma.rn.f32 	%f200, %f198, %f199, %f197;
	ld.global.f32 	%f201, [%rd126+12];
	add.s32 	%r160, %r159, %r105;
	cvt.u64.u32 	%rd140, %r160;
	add.s64 	%rd141, %rd140, %rd128;
	shl.b64 	%rd142, %rd141, 2;
	add.s64 	%rd143, %rd1, %rd142;
	ld.global.f32 	%f202, [%rd143+8];
	fma.rn.f32 	%f203, %f201, %f202, %f200;
	ld.global.f32 	%f204, [%rd126+16];
	add.s32 	%r161, %r160, %r105;
	cvt.u64.u32 	%rd144, %r161;
	add.s64 	%rd145, %rd144, %rd128;
	shl.b64 	%rd146, %rd145, 2;
	add.s64 	%rd147, %rd1, %rd146;
	ld.global.f32 	%f205, [%rd147+8];
	fma.rn.f32 	%f206, %f204, %f205, %f203;
	ld.global.f32 	%f207, [%rd126+20];
	add.s32 	%r162, %r161, %r105;
	cvt.u64.u32 	%rd148, %r162;
	add.s64 	%rd149, %rd148, %rd128;
	shl.b64 	%rd150, %rd149, 2;
	add.s64 	%rd151, %rd1, %rd150;
	ld.global.f32 	%f208, [%rd151+8];
	fma.rn.f32 	%f209, %f207, %f208, %f206;
	ld.global.f32 	%f210, [%rd126+24];
	add.s32 	%r163, %r162, %r105;
	cvt.u64.u32 	%rd152, %r163;
	add.s64 	%rd153, %rd152, %rd128;
	shl.b64 	%rd154, %rd153, 2;
	add.s64 	%rd155, %rd1, %rd154;
	ld.global.f32 	%f211, [%rd155+8];
	fma.rn.f32 	%f212, %f210, %f211, %f209;
	ld.global.f32 	%f213, [%rd126+28];
	add.s32 	%r164, %r163, %r105;
	cvt.u64.u32 	%rd156, %r164;
	add.s64 	%rd157, %rd156, %rd128;
	shl.b64 	%rd158, %rd157, 2;
	add.s64 	%rd159, %rd1, %rd158;
	ld.global.f32 	%f214, [%rd159+8];
	fma.rn.f32 	%f481, %f213, %f214, %f212;
	add.s32 	%r295, %r295, 8;
	setp.ne.s32 	%p21, %r295, %r12;
	mov.u32 	%r297, %r12;
	@%p21 bra 	$L__BB0_26;
$L__BB0_27:
	setp.eq.s32 	%p22, %r8, 0;
	@%p22 bra 	$L__BB0_35;
	setp.lt.u32 	%p23, %r9, 3;
	@%p23 bra 	$L__BB0_30;
	add.s32 	%r165, %r297, %r19;
	mul.wide.s32 	%rd160, %r165, 4;
	add.s64 	%rd161, %rd2, %rd160;
	ld.global.f32 	%f216, [%rd161];
	mul.lo.s32 	%r166, %r297, %r105;
	cvt.u64.u32 	%rd162, %r166;
	cvt.u64.u32 	%rd163, %r4;
	add.s64 	%rd164, %rd162, %rd163;
	shl.b64 	%rd165, %rd164, 2;
	add.s64 	%rd166, %rd1, %rd165;
	ld.global.f32 	%f217, [%rd166+8];
	fma.rn.f32 	%f218, %f216, %f217, %f481;
	ld.global.f32 	%f219, [%rd161+4];
	add.s32 	%r167, %r166, %r105;
	cvt.u64.u32 	%rd167, %r167;
	add.s64 	%rd168, %rd167, %rd163;
	shl.b64 	%rd169, %rd168, 2;
	add.s64 	%rd170, %rd1, %rd169;
	ld.global.f32 	%f220, [%rd170+8];
	fma.rn.f32 	%f221, %f219, %f220, %f218;
	ld.global.f32 	%f222, [%rd161+8];
	add.s32 	%r168, %r167, %r105;
	cvt.u64.u32 	%rd171, %r168;
	add.s64 	%rd172, %rd171, %rd163;
	shl.b64 	%rd173, %rd172, 2;
	add.s64 	%rd174, %rd1, %rd173;
	ld.global.f32 	%f223, [%rd174+8];
	fma.rn.f32 	%f224, %f222, %f223, %f221;
	ld.global.f32 	%f225, [%rd161+12];
	add.s32 	%r169, %r168, %r105;
	cvt.u64.u32 	%rd175, %r169;
	add.s64 	%rd176, %rd175, %rd163;
	shl.b64 	%rd177, %rd176, 2;
	add.s64 	%rd178, %rd1, %rd177;
	ld.global.f32 	%f226, [%rd178+8];
	fma.rn.f32 	%f481, %f225, %f226, %f224;
	add.s32 	%r297, %r297, 4;
$L__BB0_30:
	setp.eq.s32 	%p24, %r10, 0;
	@%p24 bra 	$L__BB0_35;
	setp.eq.s32 	%p25, %r11, 0;
	@%p25 bra 	$L__BB0_33;
	add.s32 	%r170, %r297, %r19;
	mul.wide.s32 	%rd179, %r170, 4;
	add.s64 	%rd180, %rd2, %rd179;
	ld.global.f32 	%f228, [%rd180];
	mul.lo.s32 	%r171, %r297, %r105;
	cvt.u64.u32 	%rd181, %r171;
	cvt.u64.u32 	%rd182, %r4;
	add.s64 	%rd183, %rd181, %rd182;
	shl.b64 	%rd184, %rd183, 2;
	add.s64 	%rd185, %rd1, %rd184;
	ld.global.f32 	%f229, [%rd185+8];
	fma.rn.f32 	%f230, %f228, %f229, %f481;
	ld.global.f32 	%f231, [%rd180+4];
	add.s32 	%r172, %r171, %r105;
	cvt.u64.u32 	%rd186, %r172;
	add.s64 	%rd187, %rd186, %rd182;
	shl.b64 	%rd188, %rd187, 2;
	add.s64 	%rd189, %rd1, %rd188;
	ld.global.f32 	%f232, [%rd189+8];
	fma.rn.f32 	%f481, %f231, %f232, %f230;
	add.s32 	%r297, %r297, 2;
$L__BB0_33:
	setp.eq.s32 	%p26, %r13, 0;
	@%p26 bra 	$L__BB0_35;
	add.s32 	%r173, %r297, %r19;
	mul.wide.s32 	%rd190, %r173, 4;
	add.s64 	%rd191, %rd2, %rd190;
	ld.global.f32 	%f233, [%rd191];
	mul.lo.s32 	%r174, %r297, %r105;
	cvt.u64.u32 	%rd192, %r174;
	cvt.u64.u32 	%rd193, %r4;
	add.s64 	%rd194, %rd192, %rd193;
	shl.b64 	%rd195, %rd194, 2;
	add.s64 	%rd196, %rd1, %rd195;
	ld.global.f32 	%f234, [%rd196+8];
	fma.rn.f32 	%f481, %f233, %f234, %f481;
$L__BB0_35:
	setp.lt.u32 	%p27, %r7, 7;
	st.global.f32 	[%rd4+8], %f481;
	mov.f32 	%f489, 0f00000000;
	mov.b32 	%r301, 0;
	@%p27 bra 	$L__BB0_38;
	mov.f32 	%f489, 0f00000000;
	mov.b32 	%r299, 0;
$L__BB0_37:
	.pragma "nounroll";
	add.s32 	%r177, %r299, %r19;
	mul.wide.s32 	%rd197, %r177, 4;
	add.s64 	%rd198, %rd2, %rd197;
	ld.global.f32 	%f238, [%rd198];
	mul.lo.s32 	%r178, %r299, %r105;
	cvt.u64.u32 	%rd199, %r178;
	cvt.u64.u32 	%rd200, %r4;
	add.s64 	%rd201, %rd199, %rd200;
	shl.b64 	%rd202, %rd201, 2;
	add.s64 	%rd203, %rd1, %rd202;
	ld.global.f32 	%f239, [%rd203+12];
	fma.rn.f32 	%f240, %f238, %f239, %f489;
	ld.global.f32 	%f241, [%rd198+4];
	add.s32 	%r179, %r178, %r105;
	cvt.u64.u32 	%rd204, %r179;
	add.s64 	%rd205, %rd204, %rd200;
	shl.b64 	%rd206, %rd205, 2;
	add.s64 	%rd207, %rd1, %rd206;
	ld.global.f32 	%f242, [%rd207+12];
	fma.rn.f32 	%f243, %f241, %f242, %f240;
	ld.global.f32 	%f244, [%rd198+8];
	add.s32 	%r180, %r179, %r105;
	cvt.u64.u32 	%rd208, %r180;
	add.s64 	%rd209, %rd208, %rd200;
	shl.b64 	%rd210, %rd209, 2;
	add.s64 	%rd211, %rd1, %rd210;
	ld.global.f32 	%f245, [%rd211+12];
	fma.rn.f32 	%f246, %f244, %f245, %f243;
	ld.global.f32 	%f247, [%rd198+12];
	add.s32 	%r181, %r180, %r105;
	cvt.u64.u32 	%rd212, %r181;
	add.s64 	%rd213, %rd212, %rd200;
	shl.b64 	%rd214, %rd213, 2;
	add.s64 	%rd215, %rd1, %rd214;
	ld.global.f32 	%f248, [%rd215+12];
	fma.rn.f32 	%f249, %f247, %f248, %f246;
	ld.global.f32 	%f250, [%rd198+16];
	add.s32 	%r182, %r181, %r105;
	cvt.u64.u32 	%rd216, %r182;
	add.s64 	%rd217, %rd216, %rd200;
	shl.b64 	%rd218, %rd217, 2;
	add.s64 	%rd219, %rd1, %rd218;
	ld.global.f32 	%f251, [%rd219+12];
	fma.rn.f32 	%f252, %f250, %f251, %f249;
	ld.global.f32 	%f253, [%rd198+20];
	add.s32 	%r183, %r182, %r105;
	cvt.u64.u32 	%rd220, %r183;
	add.s64 	%rd221, %rd220, %rd200;
	shl.b64 	%rd222, %rd221, 2;
	add.s64 	%rd223, %rd1, %rd222;
	ld.global.f32 	%f254, [%rd223+12];
	fma.rn.f32 	%f255, %f253, %f254, %f252;
	ld.global.f32 	%f256, [%rd198+24];
	add.s32 	%r184, %r183, %r105;
	cvt.u64.u32 	%rd224, %r184;
	add.s64 	%rd225, %rd224, %rd200;
	shl.b64 	%rd226, %rd225, 2;
	add.s64 	%rd227, %rd1, %rd226;
	ld.global.f32 	%f257, [%rd227+12];
	fma.rn.f32 	%f258, %f256, %f257, %f255;
	ld.global.f32 	%f259, [%rd198+28];
	add.s32 	%r185, %r184, %r105;
	cvt.u64.u32 	%rd228, %r185;
	add.s64 	%rd229, %rd228, %rd200;
	shl.b64 	%rd230, %rd229, 2;
	add.s64 	%rd231, %rd1, %rd230;
	ld.global.f32 	%f260, [%rd231+12];
	fma.rn.f32 	%f489, %f259, %f260, %f258;
	add.s32 	%r299, %r299, 8;
	setp.ne.s32 	%p28, %r299, %r12;
	mov.u32 	%r301, %r12;
	@%p28 bra 	$L__BB0_37;
$L__BB0_38:
	setp.eq.s32 	%p29, %r8, 0;
	@%p29 bra 	$L__BB0_46;
	setp.lt.u32 	%p30, %r9, 3;
	@%p30 bra 	$L__BB0_41;
	add.s32 	%r186, %r301, %r19;
	mul.wide.s32 	%rd232, %r186, 4;
	add.s64 	%rd233, %rd2, %rd232;
	ld.global.f32 	%f262, [%rd233];
	mul.lo.s32 	%r187, %r301, %r105;
	cvt.u64.u32 	%rd234, %r187;
	cvt.u64.u32 	%rd235, %r4;
	add.s64 	%rd236, %rd234, %rd235;
	shl.b64 	%rd237, %rd236, 2;
	add.s64 	%rd238, %rd1, %rd237;
	ld.global.f32 	%f263, [%rd238+12];
	fma.rn.f32 	%f264, %f262, %f263, %f489;
	ld.global.f32 	%f265, [%rd233+4];
	add.s32 	%r188, %r187, %r105;
	cvt.u64.u32 	%rd239, %r188;
	add.s64 	%rd240, %rd239, %rd235;
	shl.b64 	%rd241, %rd240, 2;
	add.s64 	%rd242, %rd1, %rd241;
	ld.global.f32 	%f266, [%rd242+12];
	fma.rn.f32 	%f267, %f265, %f266, %f264;
	ld.global.f32 	%f268, [%rd233+8];
	add.s32 	%r189, %r188, %r105;
	cvt.u64.u32 	%rd243, %r189;
	add.s64 	%rd244, %rd243, %rd235;
	shl.b64 	%rd245, %rd244, 2;
	add.s64 	%rd246, %rd1, %rd245;
	ld.global.f32 	%f269, [%rd246+12];
	fma.rn.f32 	%f270, %f268, %f269, %f267;
	ld.global.f32 	%f271, [%rd233+12];
	add.s32 	%r190, %r189, %r105;
	cvt.u64.u32 	%rd247, %r190;
	add.s64 	%rd248, %rd247, %rd235;
	shl.b64 	%rd249, %rd248, 2;
	add.s64 	%rd250, %rd1, %rd249;
	ld.global.f32 	%f272, [%rd250+12];
	fma.rn.f32 	%f489, %f271, %f272, %f270;
	add.s32 	%r301, %r301, 4;
$L__BB0_41:
	setp.eq.s32 	%p31, %r10, 0;
	@%p31 bra 	$L__BB0_46;
	setp.eq.s32 	%p32, %r11, 0;
	@%p32 bra 	$L__BB0_44;
	add.s32 	%r191, %r301, %r19;
	mul.wide.s32 	%rd251, %r191, 4;
	add.s64 	%rd252, %rd2, %rd251;
	ld.global.f32 	%f274, [%rd252];
	mul.lo.s32 	%r192, %r301, %r105;
	cvt.u64.u32 	%rd253, %r192;
	cvt.u64.u32 	%rd254, %r4;
	add.s64 	%rd255, %rd253, %rd254;
	shl.b64 	%rd256, %rd255, 2;
	add.s64 	%rd257, %rd1, %rd256;
	ld.global.f32 	%f275, [%rd257+12];
	fma.rn.f32 	%f276, %f274, %f275, %f489;
	ld.global.f32 	%f277, [%rd252+4];
	add.s32 	%r193, %r192, %r105;
	cvt.u64.u32 	%rd258, %r193;
	add.s64 	%rd259, %rd258, %rd254;
	shl.b64 	%rd260, %rd259, 2;
	add.s64 	%rd261, %rd1, %rd260;
	ld.global.f32 	%f278, [%rd261+12];
	fma.rn.f32 	%f489, %f277, %f278, %f276;
	add.s32 	%r301, %r301, 2;
$L__BB0_44:
	setp.eq.s32 	%p33, %r13, 0;
	@%p33 bra 	$L__BB0_46;
	add.s32 	%r194, %r301, %r19;
	mul.wide.s32 	%rd262, %r194, 4;
	add.s64 	%rd263, %rd2, %rd262;
	ld.global.f32 	%f279, [%rd263];
	mul.lo.s32 	%r195, %r301, %r105;
	cvt.u64.u32 	%rd264, %r195;
	cvt.u64.u32 	%rd265, %r4;
	add.s64 	%rd266, %rd264, %rd265;
	shl.b64 	%rd267, %rd266, 2;
	add.s64 	%rd268, %rd1, %rd267;
	ld.global.f32 	%f280, [%rd268+12];
	fma.rn.f32 	%f489, %f279, %f280, %f489;
$L__BB0_46:
	setp.lt.u32 	%p34, %r7, 7;
	st.global.f32 	[%rd4+12], %f489;
	mov.f32 	%f497, 0f00000000;
	mov.b32 	%r305, 0;
	@%p34 bra 	$L__BB0_49;
	mov.f32 	%f497, 0f00000000;
	mov.b32 	%r303, 0;
$L__BB0_48:
	.pragma "nounroll";
	add.s32 	%r198, %r303, %r19;
	mul.wide.s32 	%rd269, %r198, 4;
	add.s64 	%rd270, %rd2, %rd269;
	ld.global.f32 	%f284, [%rd270];
	mul.lo.s32 	%r199, %r303, %r105;
	cvt.u64.u32 	%rd271, %r199;
	cvt.u64.u32 	%rd272, %r4;
	add.s64 	%rd273, %rd271, %rd272;
	shl.b64 	%rd274, %rd273, 2;
	add.s64 	%rd275, %rd1, %rd274;
	ld.global.f32 	%f285, [%rd275+16];
	fma.rn.f32 	%f286, %f284, %f285, %f497;
	ld.global.f32 	%f287, [%rd270+4];
	add.s32 	%r200, %r199, %r105;
	cvt.u64.u32 	%rd276, %r200;
	add.s64 	%rd277, %rd276, %rd272;
	shl.b64 	%rd278, %rd277, 2;
	add.s64 	%rd279, %rd1, %rd278;
	ld.global.f32 	%f288, [%rd279+16];
	fma.rn.f32 	%f289, %f287, %f288, %f286;
	ld.global.f32 	%f290, [%rd270+8];
	add.s32 	%r201, %r200, %r105;
	cvt.u64.u32 	%rd280, %r201;
	add.s64 	%rd281, %rd280, %rd272;
	shl.b64 	%rd282, %rd281, 2;
	add.s64 	%rd283, %rd1, %rd282;
	ld.global.f32 	%f291, [%rd283+16];
	fma.rn.f32 	%f292, %f290, %f291, %f289;
	ld.global.f32 	%f293, [%rd270+12];
	add.s32 	%r202, %r201, %r105;
	cvt.u64.u32 	%rd284, %r202;
	add.s64 	%rd285, %rd284, %rd272;
	shl.b64 	%rd286, %rd285, 2;
	add.s64 	%rd287, %rd1, %rd286;
	ld.global.f32 	%f294, [%rd287+16];
	fma.rn.f32 	%f295, %f293, %f294, %f292;
	ld.global.f32 	%f296, [%rd270+16];
	add.s32 	%r203, %r202, %r105;
	cvt.u64.u32 	%rd288, %r203;
	add.s64 	%rd289, %rd288, %rd272;
	shl.b64 	%rd290, %rd289, 2;
	add.s64 	%rd291, %rd1, %rd290;
	ld.global.f32 	%f297, [%rd291+16];
	fma.rn.f32 	%f298, %f296, %f297, %f295;
	ld.global.f32 	%f299, [%rd270+20];
	add.s32 	%r204, %r203, %r105;
	cvt.u64.u32 	%rd292, %r204;
	add.s64 	%rd293, %rd292, %rd272;
	shl.b64 	%rd294, %rd293, 2;
	add.s64 	%rd295, %rd1, %rd294;
	ld.global.f32 	%f300, [%rd295+16];
	fma.rn.f32 	%f301, %f299, %f300, %f298;
	ld.global.f32 	%f302, [%rd270+24];
	add.s32 	%r205, %r204, %r105;
	cvt.u64.u32 	%rd296, %r205;
	add.s64 	%rd297, %rd296, %rd272;
	shl.b64 	%rd298, %rd297, 2;
	add.s64 	%rd299, %rd1, %rd298;
	ld.global.f32 	%f303, [%rd299+16];
	fma.rn.f32 	%f304, %f302, %f303, %f301;
	ld.global.f32 	%f305, [%rd270+28];
	add.s32 	%r206, %r205, %r105;
	cvt.u64.u32 	%rd300, %r206;
	add.s64 	%rd301, %rd300, %rd272;
	shl.b64 	%rd302, %rd301, 2;
	add.s64 	%rd303, %rd1, %rd302;
	ld.global.f32 	%f306, [%rd303+16];
	fma.rn.f32 	%f497, %f305, %f306, %f304;
	add.s32 	%r303, %r303, 8;
	setp.ne.s32 	%p35, %r303, %r12;
	mov.u32 	%r305, %r12;
	@%p35 bra 	$L__BB0_48;
$L__BB0_49:
	setp.eq.s32 	%p36, %r8, 0;
	@%p36 bra 	$L__BB0_57;
	setp.lt.u32 	%p37, %r9, 3;
	@%p37 bra 	$L__BB0_52;
	add.s32 	%r207, %r305, %r19;
	mul.wide.s32 	%rd304, %r207, 4;
	add.s64 	%rd305, %rd2, %rd304;
	ld.global.f32 	%f308, [%rd305];
	mul.lo.s32 	%r208, %r305, %r105;
	cvt.u64.u32 	%rd306, %r208;
	cvt.u64.u32 	%rd307, %r4;
	add.s64 	%rd308, %rd306, %rd307;
	shl.b64 	%rd309, %rd308, 2;
	add.s64 	%rd310, %rd1, %rd309;
	ld.global.f32 	%f309, [%rd310+16];
	fma.rn.f32 	%f310, %f308, %f309, %f497;
	ld.global.f32 	%f311, [%rd305+4];
	add.s32 	%r209, %r208, %r105;
	cvt.u64.u32 	%rd311, %r209;
	add.s64 	%rd312, %rd311, %rd307;
	shl.b64 	%rd313, %rd312, 2;
	add.s64 	%rd314, %rd1, %rd313;
	ld.global.f32 	%f312, [%rd314+16];
	fma.rn.f32 	%f313, %f311, %f312, %f310;
	ld.global.f32 	%f314, [%rd305+8];
	add.s32 	%r210, %r209, %r105;
	cvt.u64.u32 	%rd315, %r210;
	add.s64 	%rd316, %rd315, %rd307;
	shl.b64 	%rd317, %rd316, 2;
	add.s64 	%rd318, %rd1, %rd317;
	ld.global.f32 	%f315, [%rd318+16];
	fma.rn.f32 	%f316, %f314, %f315, %f313;
	ld.global.f32 	%f317, [%rd305+12];
	add.s32 	%r211, %r210, %r105;
	cvt.u64.u32 	%rd319, %r211;
	add.s64 	%rd320, %rd319, %rd307;
	shl.b64 	%rd321, %rd320, 2;
	add.s64 	%rd322, %rd1, %rd321;
	ld.global.f32 	%f318, [%rd322+16];
	fma.rn.f32 	%f497, %f317, %f318, %f316;
	add.s32 	%r305, %r305, 4;
$L__BB0_52:
	setp.eq.s32 	%p38, %r10, 0;
	@%p38 bra 	$L__BB0_57;
	setp.eq.s32 	%p39, %r11, 0;
	@%p39 bra 	$L__BB0_55;
	add.s32 	%r212, %r305, %r19;
	mul.wide.s32 	%rd323, %r212, 4;
	add.s64 	%rd324, %rd2, %rd323;
	ld.global.f32 	%f320, [%rd324];
	mul.lo.s32 	%r213, %r305, %r105;
	cvt.u64.u32 	%rd325, %r213;
	cvt.u64.u32 	%rd326, %r4;
	add.s64 	%rd327, %rd325, %rd326;
	shl.b64 	%rd328, %rd327, 2;
	add.s64 	%rd329, %rd1, %rd328;
	ld.global.f32 	%f321, [%rd329+16];
	fma.rn.f32 	%f322, %f320, %f321, %f497;
	ld.global.f32 	%f323, [%rd324+4];
	add.s32 	%r214, %r213, %r105;
	cvt.u64.u32 	%rd330, %r214;
	add.s64 	%rd331, %rd330, %rd326;
	shl.b64 	%rd332, %rd331, 2;
	add.s64 	%rd333, %rd1, %rd332;
	ld.global.f32 	%f324, [%rd333+16];
	fma.rn.f32 	%f497, %f323, %f324, %f322;
	add.s32 	%r305, %r305, 2;
$L__BB0_55:
	setp.eq.s32 	%p40, %r13, 0;
	@%p40 bra 	$L__BB0_57;
	add.s32 	%r215, %r305, %r19;
	mul.wide.s32 	%rd334, %r215, 4;
	add.s64 	%rd335, %rd2, %rd334;
	ld.global.f32 	%f325, [%rd335];
	mul.lo.s32 	%r216, %r305, %r105;
	cvt.u64.u32 	%rd336, %r216;
	cvt.u64.u32 	%rd337, %r4;
	add.s64 	%rd338, %rd336, %rd337;
	shl.b64 	%rd339, %rd338, 2;
	add.s64 	%rd340, %rd1, %rd339;
	ld.global.f32 	%f326, [%rd340+16];
	fma.rn.f32 	%f497, %f325, %f326, %f497;
$L__BB0_57:
	setp.lt.u32 	%p41, %r7, 7;
	st.global.f32 	[%rd4+16], %f497;
	mov.f32 	%f505, 0f00000000;
	mov.b32 	%r309, 0;
	@%p41 bra 	$L__BB0_60;
	mov.f32 	%f505, 0f00000000;
	mov.b32 	%r307, 0;
$L__BB0_59:
	.pragma "nounroll";
	add.s32 	%r219, %r307, %r19;
	mul.wide.s32 	%rd341, %r219, 4;
	add.s64 	%rd342, %rd2, %rd341;
	ld.global.f32 	%f330, [%rd342];
	mul.lo.s32 	%r220, %r307, %r105;
	cvt.u64.u32 	%rd343, %r220;
	cvt.u64.u32 	%rd344, %r4;
	add.s64 	%rd345, %rd343, %rd344;
	shl.b64 	%rd346, %rd345, 2;
	add.s64 	%rd347, %rd1, %rd346;
	ld.global.f32 	%f331, [%rd347+20];
	fma.rn.f32 	%f332, %f330, %f331, %f505;
	ld.global.f32 	%f333, [%rd342+4];
	add.s32 	%r221, %r220, %r105;
	cvt.u64.u32 	%rd348, %r221;
	add.s64 	%rd349, %rd348, %rd344;
	shl.b64 	%rd350, %rd349, 2;
	add.s64 	%rd351, %rd1, %rd350;
	ld.global.f32 	%f334, [%rd351+20];
	fma.rn.f32 	%f335, %f333, %f334, %f332;
	ld.global.f32 	%f336, [%rd342+8];
	add.s32 	%r222, %r221, %r105;
	cvt.u64.u32 	%rd352, %r222;
	add.s64 	%rd353, %rd352, %rd344;
	shl.b64 	%rd354, %rd353, 2;
	add.s64 	%rd355, %rd1, %rd354;
	ld.global.f32 	%f337, [%rd355+20];
	fma.rn.f32 	%f338, %f336, %f337, %f335;
	ld.global.f32 	%f339, [%rd342+12];
	add.s32 	%r223, %r222, %r105;
	cvt.u64.u32 	%rd356, %r223;
	add.s64 	%rd357, %rd356, %rd344;
	shl.b64 	%rd358, %rd357, 2;
	add.s64 	%rd359, %rd1, %rd358;
	ld.global.f32 	%f340, [%rd359+20];
	fma.rn.f32 	%f341, %f339, %f340, %f338;
	ld.global.f32 	%f342, [%rd342+16];
	add.s32 	%r224, %r223, %r105;
	cvt.u64.u32 	%rd360, %r224;
	add.s64 	%rd361, %rd360, %rd344;
	shl.b64 	%rd362, %rd361, 2;
	add.s64 	%rd363, %rd1, %rd362;
	ld.global.f32 	%f343, [%rd363+20];
	fma.rn.f32 	%f344, %f342, %f343, %f341;
	ld.global.f32 	%f345, [%rd342+20];
	add.s32 	%r225, %r224, %r105;
	cvt.u64.u32 	%rd364, %r225;
	add.s64 	%rd365, %rd364, %rd344;
	shl.b64 	%rd366, %rd365, 2;
	add.s64 	%rd367, %rd1, %rd366;
	ld.global.f32 	%f346, [%rd367+20];
	fma.rn.f32 	%f347, %f345, %f346, %f344;
	ld.global.f32 	%f348, [%rd342+24];
	add.s32 	%r226, %r225, %r105;
	cvt.u64.u32 	%rd368, %r226;
	add.s64 	%rd369, %rd368, %rd344;
	shl.b64 	%rd370, %rd369, 2;
	add.s64 	%rd371, %rd1, %rd370;
	ld.global.f32 	%f349, [%rd371+20];
	fma.rn.f32 	%f350, %f348, %f349, %f347;
	ld.global.f32 	%f351, [%rd342+28];
	add.s32 	%r227, %r226, %r105;
	cvt.u64.u32 	%rd372, %r227;
	add.s64 	%rd373, %rd372, %rd344;
	shl.b64 	%rd374, %rd373, 2;
	add.s64 	%rd375, %rd1, %rd374;
	ld.global.f32 	%f352, [%rd375+20];
	fma.rn.f32 	%f505, %f351, %f352, %f350;
	add.s32 	%r307, %r307, 8;
	setp.ne.s32 	%p42, %r307, %r12;
	mov.u32 	%r309, %r12;
	@%p42 bra 	$L__BB0_59;
$L__BB0_60:
	setp.eq.s32 	%p43, %r8, 0;
	@%p43 bra 	$L__BB0_68;
	setp.lt.u32 	%p44, %r9, 3;
	@%p44 bra 	$L__BB0_63;
	add.s32 	%r228, %r309, %r19;
	mul.wide.s32 	%rd376, %r228, 4;
	add.s64 	%rd377, %rd2, %rd376;
	ld.global.f32 	%f354, [%rd377];
	mul.lo.s32 	%r229, %r309, %r105;
	cvt.u64.u32 	%rd378, %r229;
	cvt.u64.u32 	%rd379, %r4;
	add.s64 	%rd380, %rd378, %rd379;
	shl.b64 	%rd381, %rd380, 2;
	add.s64 	%rd382, %rd1, %rd381;
	ld.global.f32 	%f355, [%rd382+20];
	fma.rn.f32 	%f356, %f354, %f355, %f505;
	ld.global.f32 	%f357, [%rd377+4];
	add.s32 	%r230, %r229, %r105;
	cvt.u64.u32 	%rd383, %r230;
	add.s64 	%rd384, %rd383, %rd379;
	shl.b64 	%rd385, %rd384, 2;
	add.s64 	%rd386, %rd1, %rd385;
	ld.global.f32 	%f358, [%rd386+20];
	fma.rn.f32 	%f359, %f357, %f358, %f356;
	ld.global.f32 	%f360, [%rd377+8];
	add.s32 	%r231, %r230, %r105;
	cvt.u64.u32 	%rd387, %r231;
	add.s64 	%rd388, %rd387, %rd379;
	shl.b64 	%rd389, %rd388, 2;
	add.s64 	%rd390, %rd1, %rd389;
	ld.global.f32 	%f361, [%rd390+20];
	fma.rn.f32 	%f362, %f360, %f361, %f359;
	ld.global.f32 	%f363, [%rd377+12];
	add.s32 	%r232, %r231, %r105;
	cvt.u64.u32 	%rd391, %r232;
	add.s64 	%rd392, %rd391, %rd379;
	shl.b64 	%rd393, %rd392, 2;
	add.s64 	%rd394, %rd1, %rd393;
	ld.global.f32 	%f364, [%rd394+20];
	fma.rn.f32 	%f505, %f363, %f364, %f362;
	add.s32 	%r309, %r309, 4;
$L__BB0_63:
	setp.eq.s32 	%p45, %r10, 0;
	@%p45 bra 	$L__BB0_68;
	setp.eq.s32 	%p46, %r11, 0;
	@%p46 bra 	$L__BB0_66;
	add.s32 	%r233, %r309, %r19;
	mul.wide.s32 	%rd395, %r233, 4;
	add.s64 	%rd396, %rd2, %rd395;
	ld.global.f32 	%f366, [%rd396];
	mul.lo.s32 	%r234, %r309, %r105;
	cvt.u64.u32 	%rd397, %r234;
	cvt.u64.u32 	%rd398, %r4;
	add.s64 	%rd399, %rd397, %rd398;
	shl.b64 	%rd400, %rd399, 2;
	add.s64 	%rd401, %rd1, %rd400;
	ld.global.f32 	%f367, [%rd401+20];
	fma.rn.f32 	%f368, %f366, %f367, %f505;
	ld.global.f32 	%f369, [%rd396+4];
	add.s32 	%r235, %r234, %r105;
	cvt.u64.u32 	%rd402, %r235;
	add.s64 	%rd403, %rd402, %rd398;
	shl.b64 	%rd404, %rd403, 2;
	add.s64 	%rd405, %rd1, %rd404;
	ld.global.f32 	%f370, [%rd405+20];
	fma.rn.f32 	%f505, %f369, %f370, %f368;
	add.s32 	%r309, %r309, 2;
$L__BB0_66:
	setp.eq.s32 	%p47, %r13, 0;
	@%p47 bra 	$L__BB0_68;
	add.s32 	%r236, %r309, %r19;
	mul.wide.s32 	%rd406, %r236, 4;
	add.s64 	%rd407, %rd2, %rd406;
	ld.global.f32 	%f371, [%rd407];
	mul.lo.s32 	%r237, %r309, %r105;
	cvt.u64.u32 	%rd408, %r237;
	cvt.u64.u32 	%rd409, %r4;
	add.s64 	%rd410, %rd408, %rd409;
	shl.b64 	%rd411, %rd410, 2;
	add.s64 	%rd412, %rd1, %rd411;
	ld.global.f32 	%f372, [%rd412+20];
	fma.rn.f32 	%f505, %f371, %f372, %f505;
$L__BB0_68:
	setp.lt.u32 	%p48, %r7, 7;
	st.global.f32 	[%rd4+20], %f505;
	mov.f32 	%f513, 0f00000000;
	mov.b32 	%r313, 0;
	@%p48 bra 	$L__BB0_71;
	mov.f32 	%f513, 0f00000000;
	mov.b32 	%r311, 0;
$L__BB0_70:
	.pragma "nounroll";
	add.s32 	%r240, %r311, %r19;
	mul.wide.s32 	%rd413, %r240, 4;
	add.s64 	%rd414, %rd2, %rd413;
	ld.global.f32 	%f376, [%rd414];
	mul.lo.s32 	%r241, %r311, %r105;
	cvt.u64.u32 	%rd415, %r241;
	cvt.u64.u32 	%rd416, %r4;
	add.s64 	%rd417, %rd415, %rd416;
	shl.b64 	%rd418, %rd417, 2;
	add.s64 	%rd419, %rd1, %rd418;
	ld.global.f32 	%f377, [%rd419+24];
	fma.rn.f32 	%f378, %f376, %f377, %f513;
	ld.global.f32 	%f379, [%rd414+4];
	add.s32 	%r242, %r241, %r105;
	cvt.u64.u32 	%rd420, %r242;
	add.s64 	%rd421, %rd420, %rd416;
	shl.b64 	%rd422, %rd421, 2;
	add.s64 	%rd423, %rd1, %rd422;
	ld.global.f32 	%f380, [%rd423+24];
	fma.rn.f32 	%f381, %f379, %f380, %f378;
	ld.global.f32 	%f382, [%rd414+8];
	add.s32 	%r243, %r242, %r105;
	cvt.u64.u32 	%rd424, %r243;
	add.s64 	%rd425, %rd424, %rd416;
	shl.b64 	%rd426, %rd425, 2;
	add.s64 	%rd427, %rd1, %rd426;
	ld.global.f32 	%f383, [%rd427+24];
	fma.rn.f32 	%f384, %f382, %f383, %f381;
	ld.global.f32 	%f385, [%rd414+12];
	add.s32 	%r244, %r243, %r105;
	cvt.u64.u32 	%rd428, %r244;
	add.s64 	%rd429, %rd428, %rd416;
	shl.b64 	%rd430, %rd429, 2;
	add.s64 	%rd431, %rd1, %rd430;
	ld.global.f32 	%f386, [%rd431+24];
	fma.rn.f32 	%f387, %f385, %f386, %f384;
	ld.global.f32 	%f388, [%rd414+16];
	add.s32 	%r245, %r244, %r105;
	cvt.u64.u32 	%rd432, %r245;
	add.s64 	%rd433, %rd432, %rd416;
	shl.b64 	%rd434, %rd433, 2;
	add.s64 	%rd435, %rd1, %rd434;
	ld.global.f32 	%f389, [%rd435+24];
	fma.rn.f32 	%f390, %f388, %f389, %f387;
	ld.global.f32 	%f391, [%rd414+20];
	add.s32 	%r246, %r245, %r105;
	cvt.u64.u32 	%rd436, %r246;
	add.s64 	%rd437, %rd436, %rd416;
	shl.b64 	%rd438, %rd437, 2;
	add.s64 	%rd439, %rd1, %rd438;
	ld.global.f32 	%f392, [%rd439+24];
	fma.rn.f32 	%f393, %f391, %f392, %f390;
	ld.global.f32 	%f394, [%rd414+24];
	add.s32 	%r247, %r246, %r105;
	cvt.u64.u32 	%rd440, %r247;
	add.s64 	%rd441, %rd440, %rd416;
	shl.b64 	%rd442, %rd441, 2;
	add.s64 	%rd443, %rd1, %rd442;
	ld.global.f32 	%f395, [%rd443+24];
	fma.rn.f32 	%f396, %f394, %f395, %f393;
	ld.global.f32 	%f397, [%rd414+28];
	add.s32 	%r248, %r247, %r105;
	cvt.u64.u32 	%rd444, %r248;
	add.s64 	%rd445, %rd444, %rd416;
	shl.b64 	%rd446, %rd445, 2;
	add.s64 	%rd447, %rd1, %rd446;
	ld.global.f32 	%f398, [%rd447+24];
	fma.rn.f32 	%f513, %f397, %f398, %f396;
	add.s32 	%r311, %r311, 8;
	setp.ne.s32 	%p49, %r311, %r12;
	mov.u32 	%r313, %r12;
	@%p49 bra 	$L__BB0_70;
$L__BB0_71:
	setp.eq.s32 	%p50, %r8, 0;
	@%p50 bra 	$L__BB0_79;
	setp.lt.u32 	%p51, %r9, 3;
	@%p51 bra 	$L__BB0_74;
	add.s32 	%r249, %r313, %r19;
	mul.wide.s32 	%rd448, %r249, 4;
	add.s64 	%rd449, %rd2, %rd448;
	ld.global.f32 	%f400, [%rd449];
	mul.lo.s32 	%r250, %r313, %r105;
	cvt.u64.u32 	%rd450, %r250;
	cvt.u64.u32 	%rd451, %r4;
	add.s64 	%rd452, %rd450, %rd451;
	shl.b64 	%rd453, %rd452, 2;
	add.s64 	%rd454, %rd1, %rd453;
	ld.global.f32 	%f401, [%rd454+24];
	fma.rn.f32 	%f402, %f400, %f401, %f513;
	ld.global.f32 	%f403, [%rd449+4];
	add.s32 	%r251, %r250, %r105;
	cvt.u64.u32 	%rd455, %r251;
	add.s64 	%rd456, %rd455, %rd451;
	shl.b64 	%rd457, %rd456, 2;
	add.s64 	%rd458, %rd1, %rd457;
	ld.global.f32 	%f404, [%rd458+24];
	fma.rn.f32 	%f405, %f403, %f404, %f402;
	ld.global.f32 	%f406, [%rd449+8];
	add.s32 	%r252, %r251, %r105;
	cvt.u64.u32 	%rd459, %r252;
	add.s64 	%rd460, %rd459, %rd451;
	shl.b64 	%rd461, %rd460, 2;
	add.s64 	%rd462, %rd1, %rd461;
	ld.global.f32 	%f407, [%rd462+24];
	fma.rn.f32 	%f408, %f406, %f407, %f405;
	ld.global.f32 	%f409, [%rd449+12];
	add.s32 	%r253, %r252, %r105;
	cvt.u64.u32 	%rd463, %r253;
	add.s64 	%rd464, %rd463, %rd451;
	shl.b64 	%rd465, %rd464, 2;
	add.s64 	%rd466, %rd1, %rd465;
	ld.global.f32 	%f410, [%rd466+24];
	fma.rn.f32 	%f513, %f409, %f410, %f408;
	add.s32 	%r313, %r313, 4;
$L__BB0_74:
	setp.eq.s32 	%p52, %r10, 0;
	@%p52 bra 	$L__BB0_79;
	setp.eq.s32 	%p53, %r11, 0;
	@%p53 bra 	$L__BB0_77;
	add.s32 	%r254, %r313, %r19;
	mul.wide.s32 	%rd467, %r254, 4;
	add.s64 	%rd468, %rd2, %rd467;
	ld.global.f32 	%f412, [%rd468];
	mul.lo.s32 	%r255, %r313, %r105;
	cvt.u64.u32 	%rd469, %r255;
	cvt.u64.u32 	%rd470, %r4;
	add.s64 	%rd471, %rd469, %rd470;
	shl.b64 	%rd472, %rd471, 2;
	add.s64 	%rd473, %rd1, %rd472;
	ld.global.f32 	%f413, [%rd473+24];
	fma.rn.f32 	%f414, %f412, %f413, %f513;
	ld.global.f32 	%f415, [%rd468+4];
	add.s32 	%r256, %r255, %r105;
	cvt.u64.u32 	%rd474, %r256;
	add.s64 	%rd475, %rd474, %rd470;
	shl.b64 	%rd476, %rd475, 2;
	add.s64 	%rd477, %rd1, %rd476;
	ld.global.f32 	%f416, [%rd477+24];
	fma.rn.f32 	%f513, %f415, %f416, %f414;
	add.s32 	%r313, %r313, 2;
$L__BB0_77:
	setp.eq.s32 	%p54, %r13, 0;
	@%p54 bra 	$L__BB0_79;
	add.s32 	%r257, %r313, %r19;
	mul.wide.s32 	%rd478, %r257, 4;
	add.s64 	%rd479, %rd2, %rd478;
	ld.global.f32 	%f417, [%rd479];
	mul.lo.s32 	%r258, %r313, %r105;
	cvt.u64.u32 	%rd480, %r258;
	cvt.u64.u32 	%rd481, %r4;
	add.s64 	%rd482, %rd480, %rd481;
	shl.b64 	%rd483, %rd482, 2;
	add.s64 	%rd484, %rd1, %rd483;
	ld.global.f32 	%f418, [%rd484+24];
	fma.rn.f32 	%f513, %f417, %f418, %f513;
$L__BB0_79:
	setp.lt.u32 	%p55, %r7, 7;
	st.global.f32 	[%rd4+24], %f513;
	mov.f32 	%f521, 0f00000000;
	mov.b32 	%r317, 0;
	@%p55 bra 	$L__BB0_82;
	mov.f32 	%f521, 0f00000000;
	mov.b32 	%r315, 0;
$L__BB0_81:
	.pragma "nounroll";
	add.s32 	%r261, %r315, %r19;
	mul.wide.s32 	%rd485, %r261, 4;
	add.s64 	%rd486, %rd2, %rd485;
	ld.global.f32 	%f422, [%rd486];
	mul.lo.s32 	%r262, %r315, %r105;
	cvt.u64.u32 	%rd487, %r262;
	cvt.u64.u32 	%rd488, %r4;
	add.s64 	%rd489, %rd487, %rd488;
	shl.b64 	%rd490, %rd489, 2;
	add.s64 	%rd491, %rd1, %rd490;
	ld.global.f32 	%f423, [%rd491+28];
	fma.rn.f32 	%f424, %f422, %f423, %f521;
	ld.global.f32 	%f425, [%rd486+4];
	add.s32 	%r263, %r262, %r105;
	cvt.u64.u32 	%rd492, %r263;
	add.s64 	%rd493, %rd492, %rd488;
	shl.b64 	%rd494, %rd493, 2;
	add.s64 	%rd495, %rd1, %rd494;
	ld.global.f32 	%f426, [%rd495+28];
	fma.rn.f32 	%f427, %f425, %f426, %f424;
	ld.global.f32 	%f428, [%rd486+8];
	add.s32 	%r264, %r263, %r105;
	cvt.u64.u32 	%rd496, %r264;
	add.s64 	%rd497, %rd496, %rd488;
	shl.b64 	%rd498, %rd497, 2;
	add.s64 	%rd499, %rd1, %rd498;
	ld.global.f32 	%f429, [%rd499+28];
	fma.rn.f32 	%f430, %f428, %f429, %f427;
	ld.global.f32 	%f431, [%rd486+12];
	add.s32 	%r265, %r264, %r105;
	cvt.u64.u32 	%rd500, %r265;
	add.s64 	%rd501, %rd500, %rd488;
	shl.b64 	%rd502, %rd501, 2;
	add.s64 	%rd503, %rd1, %rd502;
	ld.global.f32 	%f432, [%rd503+28];
	fma.rn.f32 	%f433, %f431, %f432, %f430;
	ld.global.f32 	%f434, [%rd486+16];
	add.s32 	%r266, %r265, %r105;
	cvt.u64.u32 	%rd504, %r266;
	add.s64 	%rd505, %rd504, %rd488;
	shl.b64 	%rd506, %rd505, 2;
	add.s64 	%rd507, %rd1, %rd506;
	ld.global.f32 	%f435, [%rd507+28];
	fma.rn.f32 	%f436, %f434, %f435, %f433;
	ld.global.f32 	%f437, [%rd486+20];
	add.s32 	%r267, %r266, %r105;
	cvt.u64.u32 	%rd508, %r267;
	add.s64 	%rd509, %rd508, %rd488;
	shl.b64 	%rd510, %rd509, 2;
	add.s64 	%rd511, %rd1, %rd510;
	ld.global.f32 	%f438, [%rd511+28];
	fma.rn.f32 	%f439, %f437, %f438, %f436;
	ld.global.f32 	%f440, [%rd486+24];
	add.s32 	%r268, %r267, %r105;
	cvt.u64.u32 	%rd512, %r268;
	add.s64 	%rd513, %rd512, %rd488;
	shl.b64 	%rd514, %rd513, 2;
	add.s64 	%rd515, %rd1, %rd514;
	ld.global.f32 	%f441, [%rd515+28];
	fma.rn.f32 	%f442, %f440, %f441, %f439;
	ld.global.f32 	%f443, [%rd486+28];
	add.s32 	%r269, %r268, %r105;
	cvt.u64.u32 	%rd516, %r269;
	add.s64 	%rd517, %rd516, %rd488;
	shl.b64 	%rd518, %rd517, 2;
	add.s64 	%rd519, %rd1, %rd518;
	ld.global.f32 	%f444, [%rd519+28];
	fma.rn.f32 	%f521, %f443, %f444, %f442;
	add.s32 	%r315, %r315, 8;
	setp.ne.s32 	%p56, %r315, %r12;
	mov.u32 	%r317, %r12;
	@%p56 bra 	$L__BB0_81;
$L__BB0_82:
	setp.eq.s32 	%p57, %r8, 0;
	@%p57 bra 	$L__BB0_90;
	setp.lt.u32 	%p58, %r9, 3;
	@%p58 bra 	$L__BB0_85;
	add.s32 	%r270, %r317, %r19;
	mul.wide.s32 	%rd520, %r270, 4;
	add.s64 	%rd521, %rd2, %rd520;
	ld.global.f32 	%f446, [%rd521];
	mul.lo.s32 	%r271, %r317, %r105;
	cvt.u64.u32 	%rd522, %r271;
	add.s64 	%rd524, %rd522, %rd553;
	shl.b64 	%rd525, %rd524, 2;
	add.s64 	%rd526, %rd1, %rd525;
	ld.global.f32 	%f447, [%rd526+28];
	fma.rn.f32 	%f448, %f446, %f447, %f521;
	ld.global.f32 	%f449, [%rd521+4];
	add.s32 	%r272, %r271, %r105;
	cvt.u64.u32 	%rd527, %r272;
	add.s64 	%rd528, %rd527, %rd553;
	shl.b64 	%rd529, %rd528, 2;
	add.s64 	%rd530, %rd1, %rd529;
	ld.global.f32 	%f450, [%rd530+28];
	fma.rn.f32 	%f451, %f449, %f450, %f448;
	ld.global.f32 	%f452, [%rd521+8];
	add.s32 	%r273, %r272, %r105;
	cvt.u64.u32 	%rd531, %r273;
	add.s64 	%rd532, %rd531, %rd553;
	shl.b64 	%rd533, %rd532, 2;
	add.s64 	%rd534, %rd1, %rd533;
	ld.global.f32 	%f453, [%rd534+28];
	fma.rn.f32 	%f454, %f452, %f453, %f451;
	ld.global.f32 	%f455, [%rd521+12];
	add.s32 	%r274, %r273, %r105;
	cvt.u64.u32 	%rd535, %r274;
	add.s64 	%rd536, %rd535, %rd553;
	shl.b64 	%rd537, %rd536, 2;
	add.s64 	%rd538, %rd1, %rd537;
	ld.global.f32 	%f456, [%rd538+28];
	fma.rn.f32 	%f521, %f455, %f456, %f454;
	add.s32 	%r317, %r317, 4;
$L__BB0_85:
	setp.eq.s32 	%p59, %r10, 0;
	@%p59 bra 	$L__BB0_90;
	setp.eq.s32 	%p60, %r11, 0;
	@%p60 bra 	$L__BB0_88;
	add.s32 	%r275, %r317, %r19;
	mul.wide.s32 	%rd539, %r275, 4;
	add.s64 	%rd540, %rd2, %rd539;
	ld.global.f32 	%f458, [%rd540];
	mul.lo.s32 	%r276, %r317, %r105;
	cvt.u64.u32 	%rd541, %r276;
	add.s64 	%rd543, %rd541, %rd553;
	shl.b64 	%rd544, %rd543, 2;
	add.s64 	%rd545, %rd1, %rd544;
	ld.global.f32 	%f459, [%rd545+28];
	fma.rn.f32 	%f460, %f458, %f459, %f521;
	ld.global.f32 	%f461, [%rd540+4];
	add.s32 	%r277, %r276, %r105;
	cvt.u64.u32 	%rd546, %r277;
	add.s64 	%rd547, %rd546, %rd553;
	shl.b64 	%rd548, %rd547, 2;
	add.s64 	%rd549, %rd1, %rd548;
	ld.global.f32 	%f462, [%rd549+28];
	fma.rn.f32 	%f521, %f461, %f462, %f460;
	add.s32 	%r317, %r317, 2;
$L__BB0_88:
	setp.eq.s32 	%p61, %r13, 0;
	@%p61 bra 	$L__BB0_90;
	add.s32 	%r278, %r317, %r19;
	mul.wide.s32 	%rd550, %r278, 4;
	add.s64 	%rd551, %rd2, %rd550;
	ld.global.f32 	%f463, [%rd551];
	mul.lo.s32 	%r279, %r317, %r105;
	cvt.u64.u32 	%rd552, %r279;
	add.s64 	%rd554, %rd552, %rd553;
	shl.b64 	%rd555, %rd554, 2;
	add.s64 	%rd556, %rd1, %rd555;
	ld.global.f32 	%f464, [%rd556+28];
	fma.rn.f32 	%f521, %f463, %f464, %f521;
$L__BB0_90:
	st.global.f32 	[%rd4+28], %f521;
	add.s32 	%r280, %r18, 1;
	setp.eq.s32 	%p62, %r18, %r6;
	@%p62 bra 	$L__BB0_96;
	bra.uni 	$L__BB0_2;
$L__BB0_91:
	max.s32 	%r111, %r5, %r280;
	add.s32 	%r100, %r111, 1;
	sub.s32 	%r112, %r100, %r280;
	and.b32  	%r113, %r112, 1;
	setp.eq.b32 	%p2, %r113, 1;
	not.pred 	%p3, %p2;
	mov.u32 	%r323, %r280;
	@%p3 bra 	$L__BB0_93;
	mad.lo.s32 	%r114, %r280, %r105, %r4;
	mul.wide.s32 	%rd8, %r114, 4;
	add.s64 	%rd9, %rd3, %rd8;
	mov.b32 	%r115, 0;
	st.global.u32 	[%rd9], %r115;
	st.global.u32 	[%rd9+4], %r115;
	st.global.u32 	[%rd9+8], %r115;
	st.global.u32 	[%rd9+12], %r115;
	st.global.u32 	[%rd9+16], %r115;
	st.global.u32 	[%rd9+20], %r115;
	st.global.u32 	[%rd9+24], %r115;
	st.global.u32 	[%rd9+28], %r115;
	add.s32 	%r323, %r280, 1;
$L__BB0_93:
	setp.gt.s32 	%p4, %r280, 2147483640;
	@%p4 bra 	$L__BB0_96;
	mul.wide.s32 	%rd12, %r105, 4;
$L__BB0_95:
	mad.lo.s32 	%r116, %r323, %r105, %r4;
	mul.wide.s32 	%rd10, %r116, 4;
	add.s64 	%rd11, %rd3, %rd10;
	mov.b32 	%r117, 0;
	st.global.u32 	[%rd11], %r117;
	st.global.u32 	[%rd11+4], %r117;
	st.global.u32 	[%rd11+8], %r117;
	st.global.u32 	[%rd11+12], %r117;
	st.global.u32 	[%rd11+16], %r117;
	st.global.u32 	[%rd11+20], %r117;
	st.global.u32 	[%rd11+24], %r117;
	st.global.u32 	[%rd11+28], %r117;
	add.s64 	%rd13, %rd11, %rd12;
	st.global.u32 	[%rd13], %r117;
	st.global.u32 	[%rd13+4], %r117;
	st.global.u32 	[%rd13+8], %r117;
	st.global.u32 	[%rd13+12], %r117;
	st.global.u32 	[%rd13+16], %r117;
	st.global.u32 	[%rd13+20], %r117;
	st.global.u32 	[%rd13+24], %r117;
	st.global.u32 	[%rd13+28], %r117;
	add.s32 	%r323, %r323, 2;
	setp.ne.s32 	%p5, %r323, %r100;
	@%p5 bra 	$L__BB0_95;
$L__BB0_96:
	ret;

}


// ===== COMPILED SASS (sm_100) =====

	.target	sm_100

	.elftype	@"ET_EXEC"


//--------------------- .note.nv.tkinfo           --------------------------
	.section	.note.nv.tkinfo,"",@"SHT_NOTE"
	.sectionflags	@"SHF_NOTE_NV_TKINFO"
	.tkinfo
        /*0018*/ 	.word	0x00000002
        /*0030*/ 	.string	""
        /*0030*/ 	.string	"ptxas"
        /*0030*/ 	.string	"Cuda compilation tools, release 13.0, V13.0.88"
        /*0030*/ 	.string	"Build cuda_13.0.r13.0/compiler.36424714_0"
        /*0030*/ 	.string	"-arch sm_100 -m 64 "



//--------------------- .note.nv.cuinfo           --------------------------
	.section	.note.nv.cuinfo,"",@"SHT_NOTE"
	.sectionflags	@"SHF_NOTE_NV_CUINFO"
        /*0018*/ 	.short	0x0002
        /*001a*/ 	.short	0x0064
        /*001c*/ 	.short	0x0082
	.zero		2


//--------------------- .nv.info                  --------------------------
	.section	.nv.info,"",@"SHT_CUDA_INFO"
	.align	4


	//----- nvinfo : EIATTR_REGCOUNT
	.align		4
        /*0000*/ 	.byte	0x04, 0x2f
        /*0002*/ 	.short	(.L_1 - .L_0)
	.align		4
.L_0:
        /*0004*/ 	.word	index@(_Z6matmulPfS_S_i)
        /*0008*/ 	.word	0x00000020


	//----- nvinfo : EIATTR_FRAME_SIZE
	.align		4
.L_1:
        /*000c*/ 	.byte	0x04, 0x11
        /*000e*/ 	.short	(.L_3 - .L_2)
	.align		4
.L_2:
        /*0010*/ 	.word	index@(_Z6matmulPfS_S_i)
        /*0014*/ 	.word	0x00000000


	//----- nvinfo : EIATTR_MIN_STACK_SIZE
	.align		4
.L_3:
        /*0018*/ 	.byte	0x04, 0x12
        /*001a*/ 	.short	(.L_5 - .L_4)
	.align		4
.L_4:
        /*001c*/ 	.word	index@(_Z6matmulPfS_S_i)
        /*0020*/ 	.word	0x00000000
.L_5:


//--------------------- .nv.compat                --------------------------
	.section	.nv.compat,"",@"SHT_CUDA_COMPAT_INFO"
	.align	4
        /*0000*/ 	.byte	0x02, 0x09, 0x00, 0x00, 0x02, 0x02, 0x01, 0x00, 0x02, 0x05, 0x05, 0x00, 0x03, 0x07, 0x01, 0x01
        /*0010*/ 	.byte	0x02, 0x03, 0x00, 0x00, 0x02, 0x06, 0x01, 0x00, 0x04, 0x0b, 0x08, 0x00, 0x09, 0x00, 0x00, 0x00
        /*0020*/ 	.byte	0x00, 0x00, 0x00, 0x00


//--------------------- .nv.info._Z6matmulPfS_S_i --------------------------
	.section	.nv.info._Z6matmulPfS_S_i,"",@"SHT_CUDA_INFO"
	.sectionflags	@""
	.align	4


	//----- nvinfo : EIATTR_CUDA_API_VERSION
	.align		4
        /*0000*/ 	.byte	0x04, 0x37
        /*0002*/ 	.short	(.L_7 - .L_6)
.L_6:
        /*0004*/ 	.word	0x00000082


	//----- nvinfo : EIATTR_KPARAM_INFO
	.align		4
.L_7:
        /*0008*/ 	.byte	0x04, 0x17
        /*000a*/ 	.short	(.L_9 - .L_8)
.L_8:
        /*000c*/ 	.word	0x00000000
        /*0010*/ 	.short	0x0003
        /*0012*/ 	.short	0x0018
        /*0014*/ 	.byte	0x00, 0xf0, 0x11, 0x00


	//----- nvinfo : EIATTR_KPARAM_INFO
	.align		4
.L_9:
        /*0018*/ 	.byte	0x04, 0x17
        /*001a*/ 	.short	(.L_11 - .L_10)
.L_10:
        /*001c*/ 	.word	0x00000000
        /*0020*/ 	.short	0x0002
        /*0022*/ 	.short	0x0010
        /*0024*/ 	.byte	0x00, 0xf5, 0x21, 0x00


	//----- nvinfo : EIATTR_KPARAM_INFO
	.align		4
.L_11:
        /*0028*/ 	.byte	0x04, 0x17
        /*002a*/ 	.short	(.L_13 - .L_12)
.L_12:
        /*002c*/ 	.word	0x00000000
        /*0030*/ 	.short	0x0001
        /*0032*/ 	.short	0x0008
        /*0034*/ 	.byte	0x00, 0xf5, 0x21, 0x00


	//----- nvinfo : EIATTR_KPARAM_INFO
	.align		4
.L_13:
        /*0038*/ 	.byte	0x04, 0x17
        /*003a*/ 	.short	(.L_15 - .L_14)
.L_14:
        /*003c*/ 	.word	0x00000000
        /*0040*/ 	.short	0x0000
        /*0042*/ 	.short	0x0000
        /*0044*/ 	.byte	0x00, 0xf5, 0x21, 0x00


	//----- nvinfo : EIATTR_SPARSE_MMA_MASK
	.align		4
.L_15:
        /*0048*/ 	.byte	0x03, 0x50
        /*004a*/ 	.short	0x0000


	//----- nvinfo : EIATTR_MAXREG_COUNT
	.align		4
        /*004c*/ 	.byte	0x03, 0x1b
        /*004e*/ 	.short	0x00ff


	//----- nvinfo : EIATTR_MERCURY_ISA_VERSION
	.align		4
        /*0050*/ 	.byte	0x03, 0x5f
        /*0052*/ 	.short	0x0101


	//----- nvinfo : EIATTR_VRC_CTA_INIT_COUNT
	.align		4
        /*0054*/ 	.byte	0x02, 0x4a
	.zero		1
	.zero		1


	//----- nvinfo : EIATTR_EXIT_INSTR_OFFSETS
	.align		4
        /*0058*/ 	.byte	0x04, 0x1c
        /*005a*/ 	.short	(.L_17 - .L_16)


	//   ....[0]....
.L_16:
        /*005c*/ 	.word	0x00004fd0


	//   ....[1]....
        /*0060*/ 	.word	0x00005160


	//   ....[2]....
        /*0064*/ 	.word	0x000052e0


	//----- nvinfo : EIATTR_CRS_STACK_SIZE
	.align		4
.L_17:
        /*0068*/ 	.byte	0x04, 0x1e
        /*006a*/ 	.short	(.L_19 - .L_18)
.L_18:
        /*006c*/ 	.word	0x00000000


	//----- nvinfo : EIATTR_CBANK_PARAM_SIZE
	.align		4
.L_19:
        /*0070*/ 	.byte	0x03, 0x19
        /*0072*/ 	.short	0x001c


	//----- nvinfo : EIATTR_PARAM_CBANK
	.align		4
        /*0074*/ 	.byte	0x04, 0x0a
        /*0076*/ 	.short	(.L_21 - .L_20)
	.align		4
.L_20:
        /*0078*/ 	.word	index@(.nv.constant0._Z6matmulPfS_S_i)
        /*007c*/ 	.short	0x0380
        /*007e*/ 	.short	0x001c


	//----- nvinfo : EIATTR_SW_WAR
	.align		4
.L_21:
        /*0080*/ 	.byte	0x04, 0x36
        /*0082*/ 	.short	(.L_23 - .L_22)
.L_22:
        /*0084*/ 	.word	0x00000008
.L_23:


//--------------------- .nv.callgraph             --------------------------
	.section	.nv.callgraph,"",@"SHT_CUDA_CALLGRAPH"
	.align	4
	.sectionentsize	8
	.align		4
        /*0000*/ 	.word	0x00000000
	.align		4
        /*0004*/ 	.word	0xffffffff
	.align		4
        /*0008*/ 	.word	0x00000000
	.align		4
        /*000c*/ 	.word	0xfffffffe
	.align		4
        /*0010*/ 	.word	0x00000000
	.align		4
        /*0014*/ 	.word	0xfffffffd
	.align		4
        /*0018*/ 	.word	0x00000000
	.align		4
        /*001c*/ 	.word	0xfffffffc


//--------------------- .text._Z6matmulPfS_S_i    --------------------------
	.section	.text._Z6matmulPfS_S_i,"ax",@progbits
	.align	128
        .global         _Z6matmulPfS_S_i
        .type           _Z6matmulPfS_S_i,@function
        .size           _Z6matmulPfS_S_i,(.L_x_45 - _Z6matmulPfS_S_i)
        .other          _Z6matmulPfS_S_i,@"STO_CUDA_ENTRY STV_DEFAULT"
_Z6matmulPfS_S_i:
.text._Z6matmulPfS_S_i:
[----:B------:R-:W-:Y:S01]  /*0000*/  LDC R1, c[0x0][0x37c] ;  /* 0x0000df00ff017b82 */ /* 0x000fe20000000800 */
[----:B------:R-:W0:Y:S07]  /*0010*/  S2R R0, SR_TID.X ;  /* 0x0000000000007919 */ /* 0x000e2e0000002100 */
[----:B------:R-:W1:Y:S01]  /*0020*/  S2UR UR5, SR_CTAID.Y ;  /* 0x00000000000579c3 */ /* 0x000e620000002600 */
[----:B------:R-:W2:Y:S01]  /*0030*/  LDCU UR12, c[0x0][0x398] ;  /* 0x00007300ff0c77ac */ /* 0x000ea20008000800 */
[----:B------:R-:W0:Y:S01]  /*0040*/  S2R R3, SR_CTAID.X ;  /* 0x0000000000037919 */ /* 0x000e220000002500 */
[----:B------:R-:W0:Y:S01]  /*0050*/  LDCU UR6, c[0x0][0x360] ;  /* 0x00006c00ff0677ac */ /* 0x000e220008000800 */
[----:B------:R-:W3:Y:S01]  /*0060*/  S2R R2, SR_TID.Y ;  /* 0x0000000000027919 */ /* 0x000ee20000002200 */
[----:B------:R-:W1:Y:S01]  /*0070*/  LDCU UR4, c[0x0][0x364] ;  /* 0x00006c80ff0477ac */ /* 0x000e620008000800 */
[----:B------:R-:W4:Y:S01]  /*0080*/  LDCU.64 UR8, c[0x0][0x358] ;  /* 0x00006b00ff0877ac */ /* 0x000f220008000a00 */
[----:B--2---:R-:W-:-:S02]  /*0090*/  UISETP.GE.AND UP0, UPT, UR12, 0x1, UPT ;  /* 0x000000010c00788c */ /* 0x004fc4000bf06270 */
[----:B-1----:R-:W-:Y:S01]  /*00a0*/  UIMAD UR4, UR4, UR5, URZ ;  /* 0x00000005040472a4 */ /* 0x002fe2000f8e02ff */
[----:B0-----:R-:W-:-:S04]  /*00b0*/  IMAD R0, R3, UR6, R0 ;  /* 0x0000000603007c24 */ /* 0x001fc8000f8e0200 */
[----:B------:R-:W-:Y:S02]  /*00c0*/  VIADD R5, R0, 0x7 ;  /* 0x0000000700057836 */ /* 0x000fe40000000000 */
[----:B---3--:R-:W-:Y:S01]  /*00d0*/  VIADD R3, R2, UR4 ;  /* 0x0000000402037c36 */ /* 0x008fe20008000000 */
[----:B----4-:R-:W-:Y:S06]  /*00e0*/  BRA.U !UP0, `(.L_x_0) ;  /* 0x0000004d08c47547 */ /* 0x010fec000b800000 */
[----:B------:R-:W-:Y:S01]  /*00f0*/  IMAD.U32 R4, RZ, RZ, UR12 ;  /* 0x0000000cff047e24 */ /* 0x000fe2000f8e00ff */
[----:B------:R-:W-:Y:S01]  /*0100*/  VIMNMX R5, PT, PT, R5, R0, !PT ;  /* 0x0000000005057248 */ /* 0x000fe20007fe0100 */
[----:B------:R-:W-:Y:S02]  /*0110*/  ULOP3.LUT UR7, UR12, 0x7, URZ, 0xc0, !UPT ;  /* 0x000000070c077892 */ /* 0x000fe4000f8ec0ff */
[----:B------:R-:W-:Y:S01]  /*0120*/  ULOP3.LUT UR10, UR12, 0x3, URZ, 0xc0, !UPT ;  /* 0x000000030c0a7892 */ /* 0x000fe2000f8ec0ff */
[C---:B------:R-:W-:Y:S01]  /*0130*/  IADD3 R2, PT, PT, R4.reuse, UR4, R2 ;  /* 0x0000000404027c10 */ /* 0x040fe2000fffe002 */
[----:B------:R-:W-:Y:S01]  /*0140*/  IMAD R4, R4, 0x3, R3 ;  /* 0x0000000304047824 */ /* 0x000fe200078e0203 */
[----:B------:R-:W-:Y:S02]  /*0150*/  ULOP3.LUT UR5, UR12, 0x7ffffff8, URZ, 0xc0, !UPT ;  /* 0x7ffffff80c057892 */ /* 0x000fe4000f8ec0ff */
[----:B------:R-:W-:-:S12]  /*0160*/  ULOP3.LUT UR11, UR12, 0x1, URZ, 0xc0, !UPT ;  /* 0x000000010c0b7892 */ /* 0x000fd8000f8ec0ff */
.L_x_40:
[----:B0-----:R-:W0:Y:S01]  /*0170*/  LDCU UR4, c[0x0][0x398] ;  /* 0x00007300ff0477ac */ /* 0x001e220008000800 */
[----:B------:R-:W-:Y:S02]  /*0180*/  HFMA2 R10, -RZ, RZ, 0, 0 ;  /* 0x00000000ff0a7431 */ /* 0x000fe400000001ff */
[----:B--2---:R-:W-:Y:S01]  /*0190*/  IMAD.MOV.U32 R6, RZ, RZ, RZ ;  /* 0x000000ffff067224 */ /* 0x004fe200078e00ff */
[----:B------:R-:W1:Y:S01]  /*01a0*/  LDCU UR12, c[0x0][0x398] ;  /* 0x00007300ff0c77ac */ /* 0x000e620008000800 */
[----:B0-----:R-:W-:-:S04]  /*01b0*/  UIADD3 UR4, UPT, UPT, UR4, -0x1, URZ ;  /* 0xffffffff04047890 */ /* 0x001fc8000fffe0ff */
[----:B------:R-:W-:Y:S01]  /*01c0*/  UISETP.GE.U32.AND UP0, UPT, UR4, 0x7, UPT ;  /* 0x000000070400788c */ /* 0x000fe2000bf06070 */
[----:B-1----:R-:W-:-:S08]  /*01d0*/  IMAD R8, R0, UR12, RZ ;  /* 0x0000000c00087c24 */ /* 0x002fd0000f8e02ff */
[----:B------:R-:W-:Y:S05]  /*01e0*/  BRA.U !UP0, `(.L_x_1) ;  /* 0x0000000508107547 */ /* 0x000fea000b800000 */
[----:B------:R-:W-:Y:S01]  /*01f0*/  IMAD.U32 R12, RZ, RZ, UR12 ;  /* 0x0000000cff0c7e24 */ /* 0x000fe2000f8e00ff */
[----:B------:R-:W-:Y:S01]  /*0200*/  MOV R16, UR12 ;  /* 0x0000000c00107c02 */ /* 0x000fe20008000f00 */
[----:B------:R-:W-:Y:S01]  /*0210*/  IMAD.U32 R14, RZ, RZ, UR12 ;  /* 0x0000000cff0e7e24 */ /* 0x000fe2000f8e00ff */
[----:B------:R-:W-:Y:S01]  /*0220*/  MOV R6, R8 ;  /* 0x0000000800067202 */ /* 0x000fe20000000f00 */
[----:B------:R-:W-:Y:S01]  /*0230*/  IMAD.U32 R18, RZ, RZ, UR12 ;  /* 0x0000000cff127e24 */ /* 0x000fe2000f8e00ff */
[----:B------:R-:W-:Y:S01]  /*0240*/  LEA R11, R12, R3, 0x1 ;  /* 0x000000030c0b7211 */ /* 0x000fe200078e08ff */
[----:B------:R-:W-:Y:S01]  /*0250*/  IMAD.U32 R20, RZ, RZ, UR12 ;  /* 0x0000000cff147e24 */ /* 0x000fe2000f8e00ff */
[----:B------:R-:W-:Y:S01]  /*0260*/  UIADD3 UR4, UPT, UPT, -UR5, URZ, URZ ;  /* 0x000000ff05047290 */ /* 0x000fe2000fffe1ff */
[----:B------:R-:W-:Y:S02]  /*0270*/  IMAD.MOV.U32 R10, RZ, RZ, RZ ;  /* 0x000000ffff0a7224 */ /* 0x000fe400078e00ff */
[----:B------:R-:W-:-:S02]  /*0280*/  IMAD.MOV.U32 R7, RZ, RZ, R3 ;  /* 0x000000ffff077224 */ /* 0x000fc400078e0003 */
[----:B------:R-:W-:Y:S02]  /*0290*/  IMAD.MOV.U32 R19, RZ, RZ, R4 ;  /* 0x000000ffff137224 */ /* 0x000fe400078e0004 */
[----:B------:R-:W-:Y:S02]  /*02a0*/  IMAD.MOV.U32 R29, RZ, RZ, R2 ;  /* 0x000000ffff1d7224 */ /* 0x000fe400078e0002 */
[--C-:B------:R-:W-:Y:S02]  /*02b0*/  IMAD R27, R14, 0x4, R3.reuse ;  /* 0x000000040e1b7824 */ /* 0x100fe400078e0203 */
[--C-:B------:R-:W-:Y:S02]  /*02c0*/  IMAD R23, R16, 0x5, R3.reuse ;  /* 0x0000000510177824 */ /* 0x100fe400078e0203 */
[--C-:B------:R-:W-:Y:S02]  /*02d0*/  IMAD R25, R18, 0x6, R3.reuse ;  /* 0x0000000612197824 */ /* 0x100fe400078e0203 */
[----:B------:R-:W-:-:S07]  /*02e0*/  IMAD R9, R20, 0x7, R3 ;  /* 0x0000000714097824 */ /* 0x000fce00078e0203 */
.L_x_2:
[----:B------:R-:W0:Y:S08]  /*02f0*/  LDC.64 R12, c[0x0][0x388] ;  /* 0x0000e200ff0c7b82 */ /* 0x000e300000000a00 */
[----:B------:R-:W1:Y:S01]  /*0300*/  LDC.64 R14, c[0x0][0x380] ;  /* 0x0000e000ff0e7b82 */ /* 0x000e620000000a00 */
[----:B0-----:R-:W-:-:S06]  /*0310*/  IMAD.WIDE.U32 R16, R7, 0x4, R12 ;  /* 0x0000000407107825 */ /* 0x001fcc00078e000c */
[----:B------:R-:W2:Y:S01]  /*0320*/  LDG.E R17, desc[UR8][R16.64] ;  /* 0x0000000810117981 */ /* 0x000ea2000c1e1900 */
[----:B-1----:R-:W-:-:S05]  /*0330*/  IMAD.WIDE R14, R6, 0x4, R14 ;  /* 0x00000004060e7825 */ /* 0x002fca00078e020e */
[----:B------:R-:W2:Y:S01]  /*0340*/  LDG.E R18, desc[UR8][R14.64] ;  /* 0x000000080e127981 */ /* 0x000ea2000c1e1900 */
[----:B------:R-:W-:-:S03]  /*0350*/  IMAD.WIDE.U32 R20, R29, 0x4, R12 ;  /* 0x000000041d147825 */ /* 0x000fc600078e000c */
[----:B------:R-:W3:Y:S04]  /*0360*/  LDG.E R22, desc[UR8][R14.64+0x4] ;  /* 0x000004080e167981 */ /* 0x000ee8000c1e1900 */
[----:B------:R-:W4:Y:S04]  /*0370*/  LDG.E R28, desc[UR8][R14.64+0x8] ;  /* 0x000008080e1c7981 */ /* 0x000f28000c1e1900 */
[----:B------:R-:W5:Y:S01]  /*0380*/  LDG.E R24, desc[UR8][R14.64+0xc] ;  /* 0x00000c080e187981 */ /* 0x000f62000c1e1900 */
[----:B--2---:R-:W-:Y:S01]  /*0390*/  FFMA R10, R18, R17, R10 ;  /* 0x00000011120a7223 */ /* 0x004fe2000000000a */
[----:B------:R-:W-:-:S02]  /*03a0*/  IMAD.WIDE.U32 R16, R11, 0x4, R12 ;  /* 0x000000040b107825 */ /* 0x000fc400078e000c */
[----:B------:R0:W3:Y:S04]  /*03b0*/  LDG.E R18, desc[UR8][R20.64] ;  /* 0x0000000814127981 */ /* 0x0000e8000c1e1900 */
[----:B------:R-:W4:Y:S01]  /*03c0*/  LDG.E R17, desc[UR8][R16.64] ;  /* 0x0000000810117981 */ /* 0x000f22000c1e1900 */
[----:B0-----:R-:W-:-:S05]  /*03d0*/  IMAD.WIDE.U32 R20, R19, 0x4, R12 ;  /* 0x0000000413147825 */ /* 0x001fca00078e000c */
[----:B------:R0:W5:Y:S02]  /*03e0*/  LDG.E R26, desc[UR8][R20.64] ;  /* 0x00000008141a7981 */ /* 0x000164000c1e1900 */
[----:B0-----:R-:W-:-:S04]  /*03f0*/  IMAD.WIDE.U32 R20, R27, 0x4, R12 ;  /* 0x000000041b147825 */ /* 0x001fc800078e000c */
[----:B---3--:R-:W-:Y:S02]  /*0400*/  FFMA R10, R22, R18, R10 ;  /* 0x00000012160a7223 */ /* 0x008fe4000000000a */
[----:B------:R-:W2:Y:S02]  /*0410*/  LDG.E R22, desc[UR8][R14.64+0x14] ;  /* 0x000014080e167981 */ /* 0x000ea4000c1e1900 */
[----:B----4-:R-:W-:Y:S01]  /*0420*/  FFMA R10, R28, R17, R10 ;  /* 0x000000111c0a7223 */ /* 0x010fe2000000000a */
[----:B------:R-:W-:Y:S01]  /*0430*/  IMAD.WIDE.U32 R16, R23, 0x4, R12 ;  /* 0x0000000417107825 */ /* 0x000fe200078e000c */
[----:B------:R-:W3:Y:S04]  /*0440*/  LDG.E R18, desc[UR8][R14.64+0x18] ;  /* 0x000018080e127981 */ /* 0x000ee8000c1e1900 */
[----:B------:R-:W4:Y:S01]  /*0450*/  LDG.E R28, desc[UR8][R14.64+0x1c] ;  /* 0x00001c080e1c7981 */ /* 0x000f22000c1e1900 */
[----:B-----5:R-:W-:-:S03]  /*0460*/  FFMA R10, R24, R26, R10 ;  /* 0x0000001a180a7223 */ /* 0x020fc6000000000a */
[----:B------:R-:W2:Y:S04]  /*0470*/  LDG.E R17, desc[UR8][R16.64] ;  /* 0x0000000810117981 */ /* 0x000ea8000c1e1900 */
[----:B------:R0:W5:Y:S04]  /*0480*/  LDG.E R26, desc[UR8][R20.64] ;  /* 0x00000008141a7981 */ /* 0x000168000c1e1900 */
[----:B------:R1:W5:Y:S01]  /*0490*/  LDG.E R24, desc[UR8][R14.64+0x10] ;  /* 0x000010080e187981 */ /* 0x000362000c1e1900 */
[----:B0-----:R-:W-:-:S04]  /*04a0*/  IMAD.WIDE.U32 R20, R25, 0x4, R12 ;  /* 0x0000000419147825 */ /* 0x001fc800078e000c */
[----:B------:R-:W-:Y:S02]  /*04b0*/  IMAD.WIDE.U32 R12, R9, 0x4, R12 ;  /* 0x00000004090c7825 */ /* 0x000fe400078e000c */
[----:B------:R-:W3:Y:S04]  /*04c0*/  LDG.E R21, desc[UR8][R20.64] ;  /* 0x0000000814157981 */ /* 0x000ee8000c1e1900 */
[----:B------:R0:W4:Y:S01]  /*04d0*/  LDG.E R13, desc[UR8][R12.64] ;  /* 0x000000080c0d7981 */ /* 0x000122000c1e1900 */
[----:B------:R-:W-:-:S04]  /*04e0*/  UIADD3 UR4, UPT, UPT, UR4, 0x8, URZ ;  /* 0x0000000804047890 */ /* 0x000fc8000fffe0ff */
[----:B------:R-:W-:Y:S01]  /*04f0*/  UISETP.NE.AND UP1, UPT, UR4, URZ, UPT ;  /* 0x000000ff0400728c */ /* 0x000fe2000bf25270 */
[----:B------:R-:W-:Y:S02]  /*0500*/  MOV R16, UR12 ;  /* 0x0000000c00107c02 */ /* 0x000fe40008000f00 */
[----:B-1----:R-:W-:Y:S01]  /*0510*/  MOV R14, UR12 ;  /* 0x0000000c000e7c02 */ /* 0x002fe20008000f00 */
[----:B0-----:R-:W-:Y:S02]  /*0520*/  IMAD.U32 R12, RZ, RZ, UR12 ;  /* 0x0000000cff0c7e24 */ /* 0x001fe4000f8e00ff */
[----:B------:R-:W-:Y:S02]  /*0530*/  IMAD R19, R16, 0x8, R19 ;  /* 0x0000000810137824 */ /* 0x000fe400078e0213 */
[C---:B------:R-:W-:Y:S02]  /*0540*/  IMAD R29, R12.reuse, 0x8, R29 ;  /* 0x000000080c1d7824 */ /* 0x040fe400078e021d */
[----:B------:R-:W-:-:S02]  /*0550*/  IMAD R11, R12, 0x8, R11 ;  /* 0x000000080c0b7824 */ /* 0x000fc400078e020b */
[----:B------:R-:W-:Y:S02]  /*0560*/  IMAD R23, R14, 0x8, R23 ;  /* 0x000000080e177824 */ /* 0x000fe400078e0217 */
[----:B------:R-:W-:Y:S02]  /*0570*/  IMAD R25, R16, 0x8, R25 ;  /* 0x0000000810197824 */ /* 0x000fe400078e0219 */
[----:B------:R-:W-:Y:S02]  /*0580*/  IMAD R7, R12, 0x8, R7 ;  /* 0x000000080c077824 */ /* 0x000fe400078e0207 */
[----:B------:R-:W-:Y:S02]  /*0590*/  VIADD R6, R6, 0x8 ;  /* 0x0000000806067836 */ /* 0x000fe40000000000 */
[----:B-----5:R-:W-:Y:S01]  /*05a0*/  FFMA R15, R24, R26, R10 ;  /* 0x0000001a180f7223 */ /* 0x020fe2000000000a */
[----:B------:R-:W-:-:S03]  /*05b0*/  IMAD.U32 R10, RZ, RZ, UR12 ;  /* 0x0000000cff0a7e24 */ /* 0x000fc6000f8e00ff */
[----:B--2---:R-:W-:Y:S01]  /*05c0*/  FFMA R15, R22, R17, R15 ;  /* 0x00000011160f7223 */ /* 0x004fe2000000000f */
[C---:B------:R-:W-:Y:S01]  /*05d0*/  IMAD R27, R10.reuse, 0x8, R27 ;  /* 0x000000080a1b7824 */ /* 0x040fe200078e021b */
[----:B------:R-:W-:Y:S02]  /*05e0*/  LEA R9, R10, R9, 0x3 ;  /* 0x000000090a097211 */ /* 0x000fe400078e18ff */
[----:B---3--:R-:W-:-:S04]  /*05f0*/  FFMA R15, R18, R21, R15 ;  /* 0x00000015120f7223 */ /* 0x008fc8000000000f */
[----:B----4-:R-:W-:Y:S01]  /*0600*/  FFMA R10, R28, R13, R15 ;  /* 0x0000000d1c0a7223 */ /* 0x010fe2000000000f */
[----:B------:R-:W-:Y:S06]  /*0610*/  BRA.U UP1, `(.L_x_2) ;  /* 0xfffffffd01347547 */ /* 0x000fec000b83ffff */
[----:B------:R-:W-:-:S07]  /*0620*/  IMAD.U32 R6, RZ, RZ, UR5 ;  /* 0x00000005ff067e24 */ /* 0x000fce000f8e00ff */
.L_x_1:
[----:B------:R-:W-:-:S09]  /*0630*/  UISETP.NE.AND UP1, UPT, UR7, URZ, UPT ;  /* 0x000000ff0700728c */ /* 0x000fd2000bf25270 */
[----:B------:R-:W-:Y:S05]  /*0640*/  BRA.U !UP1, `(.L_x_3) ;  /* 0x0000000109e47547 */ /* 0x000fea000b800000 */
[----:B------:R-:W-:Y:S02]  /*0650*/  UIADD3 UR4, UPT, UPT, UR7, -0x1, URZ ;  /* 0xffffffff07047890 */ /* 0x000fe4000fffe0ff */
[----:B------:R-:W-:Y:S02]  /*0660*/  UISETP.NE.AND UP3, UPT, UR10, URZ, UPT ;  /* 0x000000ff0a00728c */ /* 0x000fe4000bf65270 */
[----:B------:R-:W-:-:S09]  /*0670*/  UISETP.GE.U32.AND UP2, UPT, UR4, 0x3, UPT ;  /* 0x000000030400788c */ /* 0x000fd2000bf46070 */
[----:B------:R-:W-:Y:S05]  /*0680*/  BRA.U !UP2, `(.L_x_4) ;  /* 0x000000010a647547 */ /* 0x000fea000b800000 */
[----:B------:R-:W0:Y:S01]  /*0690*/  LDC.64 R12, c[0x0][0x388] ;  /* 0x0000e200ff0c7b82 */ /* 0x000e220000000a00 */
[----:B------:R-:W-:Y:S01]  /*06a0*/  IMAD R21, R6, UR12, R3 ;  /* 0x0000000c06157c24 */ /* 0x000fe2000f8e0203 */
[----:B------:R-:W-:-:S03]  /*06b0*/  IADD3 R7, PT, PT, R8, R6, RZ ;  /* 0x0000000608077210 */ /* 0x000fc60007ffe0ff */
[----:B------:R-:W-:-:S03]  /*06c0*/  VIADD R17, R21, UR12 ;  /* 0x0000000c15117c36 */ /* 0x000fc60008000000 */
[----:B------:R-:W1:Y:S01]  /*06d0*/  LDC.64 R14, c[0x0][0x380] ;  /* 0x0000e000ff0e7b82 */ /* 0x000e620000000a00 */
[----:B------:R-:W-:Y:S02]  /*06e0*/  VIADD R9, R17, UR12 ;  /* 0x0000000c11097c36 */ /* 0x000fe40008000000 */
[----:B0-----:R-:W-:-:S04]  /*06f0*/  IMAD.WIDE.U32 R20, R21, 0x4, R12 ;  /* 0x0000000415147825 */ /* 0x001fc800078e000c */
[----:B------:R-:W-:Y:S02]  /*0700*/  IMAD.WIDE.U32 R16, R17, 0x4, R12 ;  /* 0x0000000411107825 */ /* 0x000fe400078e000c */
[----:B------:R-:W2:Y:S02]  /*0710*/  LDG.E R20, desc[UR8][R20.64] ;  /* 0x0000000814147981 */ /* 0x000ea4000c1e1900 */
[----:B-1----:R-:W-:Y:S02]  /*0720*/  IMAD.WIDE R14, R7, 0x4, R14 ;  /* 0x00000004070e7825 */ /* 0x002fe400078e020e */
[----:B------:R-:W3:Y:S02]  /*0730*/  LDG.E R16, desc[UR8][R16.64] ;  /* 0x0000000810107981 */ /* 0x000ee4000c1e1900 */
[C---:B------:R-:W-:Y:S02]  /*0740*/  IMAD.WIDE.U32 R18, R9.reuse, 0x4, R12 ;  /* 0x0000000409127825 */ /* 0x040fe400078e000c */
[----:B------:R-:W2:Y:S02]  /*0750*/  LDG.E R7, desc[UR8][R14.64] ;  /* 0x000000080e077981 */ /* 0x000ea4000c1e1900 */
[----:B------:R-:W-:-:S02]  /*0760*/  VIADD R9, R9, UR12 ;  /* 0x0000000c09097c36 */ /* 0x000fc40008000000 */
[----:B------:R-:W3:Y:S02]  /*0770*/  LDG.E R22, desc[UR8][R14.64+0x4] ;  /* 0x000004080e167981 */ /* 0x000ee4000c1e1900 */
[----:B------:R-:W-:Y:S02]  /*0780*/  IMAD.WIDE.U32 R12, R9, 0x4, R12 ;  /* 0x00000004090c7825 */ /* 0x000fe400078e000c */
[----:B------:R-:W4:Y:S04]  /*0790*/  LDG.E R18, desc[UR8][R18.64] ;  /* 0x0000000812127981 */ /* 0x000f28000c1e1900 */
[----:B------:R-:W4:Y:S04]  /*07a0*/  LDG.E R24, desc[UR8][R14.64+0x8] ;  /* 0x000008080e187981 */ /* 0x000f28000c1e1900 */
[----:B------:R-:W5:Y:S04]  /*07b0*/  LDG.E R26, desc[UR8][R14.64+0xc] ;  /* 0x00000c080e1a7981 */ /* 0x000f68000c1e1900 */
[----:B------:R-:W5:Y:S01]  /*07c0*/  LDG.E R12, desc[UR8][R12.64] ;  /* 0x000000080c0c7981 */ /* 0x000f62000c1e1900 */
[----:B------:R-:W-:Y:S01]  /*07d0*/  IADD3 R6, PT, PT, R6, 0x4, RZ ;  /* 0x0000000406067810 */ /* 0x000fe20007ffe0ff */
[----:B--2---:R-:W-:-:S04]  /*07e0*/  FFMA R7, R7, R20, R10 ;  /* 0x0000001407077223 */ /* 0x004fc8000000000a */
[----:B---3--:R-:W-:-:S04]  /*07f0*/  FFMA R7, R22, R16, R7 ;  /* 0x0000001016077223 */ /* 0x008fc80000000007 */
[----:B----4-:R-:W-:-:S04]  /*0800*/  FFMA R7, R24, R18, R7 ;  /* 0x0000001218077223 */ /* 0x010fc80000000007 */
[----:B-----5:R-:W-:-:S07]  /*0810*/  FFMA R10, R26, R12, R7 ;  /* 0x0000000c1a0a7223 */ /* 0x020fce0000000007 */
.L_x_4:
[----:B------:R-:W-:Y:S05]  /*0820*/  BRA.U !UP3, `(.L_x_3) ;  /* 0x000000010b6c7547 */ /* 0x000fea000b800000 */
[----:B------:R-:W-:Y:S01]  /*0830*/  UIADD3 UR4, UPT, UPT, UR10, -0x1, URZ ;  /* 0xffffffff0a047890 */ /* 0x000fe2000fffe0ff */
[----:B------:R-:W0:Y:S01]  /*0840*/  LDC.64 R20, c[0x0][0x388] ;  /* 0x0000e200ff147b82 */ /* 0x000e220000000a00 */
[----:B------:R-:W-:-:S04]  /*0850*/  ISETP.NE.AND P1, PT, RZ, UR11, PT ;  /* 0x0000000bff007c0c */ /* 0x000fc8000bf25270 */
[----:B------:R-:W-:-:S03]  /*0860*/  ISETP.NE.AND P0, PT, RZ, UR4, PT ;  /* 0x00000004ff007c0c */ /* 0x000fc6000bf05270 */
[----:B------:R-:W1:Y:S08]  /*0870*/  LDC.64 R18, c[0x0][0x380] ;  /* 0x0000e000ff127b82 */ /* 0x000e700000000a00 */
[----:B------:R-:W2:Y:S02]  /*0880*/  LDC.64 R12, c[0x0][0x380] ;  /* 0x0000e000ff0c7b82 */ /* 0x000ea40000000a00 */
[----:B------:R-:W-:-:S02]  /*0890*/  @P0 IMAD R17, R6, UR12, R3 ;  /* 0x0000000c06110c24 */ /* 0x000fc4000f8e0203 */
[----:B------:R-:W-:Y:S02]  /*08a0*/  @P0 IMAD.IADD R7, R8, 0x1, R6 ;  /* 0x0000000108070824 */ /* 0x000fe400078e0206 */
[----:B------:R-:W-:Y:S02]  /*08b0*/  @P0 VIADD R6, R6, 0x2 ;  /* 0x0000000206060836 */ /* 0x000fe40000000000 */
[----:B------:R-:W3:Y:S01]  /*08c0*/  LDC.64 R14, c[0x0][0x388] ;  /* 0x0000e200ff0e7b82 */ /* 0x000ee20000000a00 */
[C---:B------:R-:W-:Y:S02]  /*08d0*/  @P0 VIADD R9, R17.reuse, UR12 ;  /* 0x0000000c11090c36 */ /* 0x040fe40008000000 */
[----:B0-----:R-:W-:-:S04]  /*08e0*/  @P0 IMAD.WIDE.U32 R16, R17, 0x4, R20 ;  /* 0x0000000411100825 */ /* 0x001fc800078e0014 */
[----:B------:R-:W-:Y:S02]  /*08f0*/  @P0 IMAD.WIDE.U32 R20, R9, 0x4, R20 ;  /* 0x0000000409140825 */ /* 0x000fe400078e0014 */
[----:B------:R-:W4:Y:S02]  /*0900*/  @P0 LDG.E R16, desc[UR8][R16.64] ;  /* 0x0000000810100981 */ /* 0x000f24000c1e1900 */
[----:B-1----:R-:W-:Y:S01]  /*0910*/  @P0 IMAD.WIDE R18, R7, 0x4, R18 ;  /* 0x0000000407120825 */ /* 0x002fe200078e0212 */
[----:B------:R-:W-:Y:S01]  /*0920*/  @P1 IADD3 R7, PT, PT, R8, R6, RZ ;  /* 0x0000000608071210 */ /* 0x000fe20007ffe0ff */
[----:B------:R-:W5:Y:S02]  /*0930*/  @P0 LDG.E R20, desc[UR8][R20.64] ;  /* 0x0000000814140981 */ /* 0x000f64000c1e1900 */
[----:B------:R-:W-:Y:S02]  /*0940*/  @P1 IMAD R9, R6, UR12, R3 ;  /* 0x0000000c06091c24 */ /* 0x000fe4000f8e0203 */
[----:B------:R-:W4:Y:S01]  /*0950*/  @P0 LDG.E R11, desc[UR8][R18.64] ;  /* 0x00000008120b0981 */ /* 0x000f22000c1e1900 */
[----:B--2---:R-:W-:-:S03]  /*0960*/  @P1 IMAD.WIDE R12, R7, 0x4, R12 ;  /* 0x00000004070c1825 */ /* 0x004fc600078e020c */
[----:B------:R-:W5:Y:S01]  /*0970*/  @P0 LDG.E R6, desc[UR8][R18.64+0x4] ;  /* 0x0000040812060981 */ /* 0x000f62000c1e1900 */
[----:B---3--:R-:W-:-:S03]  /*0980*/  @P1 IMAD.WIDE.U32 R14, R9, 0x4, R14 ;  /* 0x00000004090e1825 */ /* 0x008fc600078e000e */
[----:B------:R-:W2:Y:S04]  /*0990*/  @P1 LDG.E R13, desc[UR8][R12.64] ;  /* 0x000000080c0d1981 */ /* 0x000ea8000c1e1900 */
[----:B------:R-:W2:Y:S01]  /*09a0*/  @P1 LDG.E R14, desc[UR8][R14.64] ;  /* 0x000000080e0e1981 */ /* 0x000ea2000c1e1900 */
[----:B----4-:R-:W-:-:S04]  /*09b0*/  @P0 FFMA R11, R11, R16, R10 ;  /* 0x000000100b0b0223 */ /* 0x010fc8000000000a */
[----:B-----5:R-:W-:-:S04]  /*09c0*/  @P0 FFMA R10, R6, R20, R11 ;  /* 0x00000014060a0223 */ /* 0x020fc8000000000b */
[----:B--2---:R-:W-:-:S07]  /*09d0*/  @P1 FFMA R10, R13, R14, R10 ;  /* 0x0000000e0d0a1223 */ /* 0x004fce000000000a */
.L_x_3:
[----:B------:R-:W0:Y:S01]  /*09e0*/  LDC.64 R6, c[0x0][0x390] ;  /* 0x0000e400ff067b82 */ /* 0x000e220000000a00 */
[----:B------:R-:W-:Y:S02]  /*09f0*/  IMAD.IADD R9, R3, 0x1, R8 ;  /* 0x0000000103097824 */ /* 0x000fe400078e0208 */
[----:B------:R-:W-:Y:S02]  /*0a00*/  IMAD.MOV.U32 R23, RZ, RZ, RZ ;  /* 0x000000ffff177224 */ /* 0x000fe400078e00ff */
[----:B0-----:R-:W-:-:S04]  /*0a10*/  IMAD.WIDE R6, R9, 0x4, R6 ;  /* 0x0000000409067825 */ /* 0x001fc800078e0206 */
[----:B------:R-:W-:Y:S01]  /*0a20*/  IMAD.MOV.U32 R9, RZ, RZ, RZ ;  /* 0x000000ffff097224 */ /* 0x000fe200078e00ff */
[----:B------:R0:W-:Y:S01]  /*0a30*/  STG.E desc[UR8][R6.64], R10 ;  /* 0x0000000a06007986 */ /* 0x0001e2000c101908 */
[----:B------:R-:W-:Y:S05]  /*0a40*/  BRA.U !UP0, `(.L_x_5) ;  /* 0x0000000508287547 */ /* 0x000fea000b800000 */
[----:B0-----:R-:W0:Y:S01]  /*0a50*/  LDC.64 R10, c[0x0][0x380] ;  /* 0x0000e000ff0a7b82 */ /* 0x001e220000000a00 */
[----:B------:R-:W-:Y:S01]  /*0a60*/  MOV R23, RZ ;  /* 0x000000ff00177202 */ /* 0x000fe20000000f00 */
[----:B------:R-:W1:Y:S01]  /*0a70*/  LDCU.64 UR14, c[0x0][0x388] ;  /* 0x00007100ff0e77ac */ /* 0x000e620008000a00 */
[----:B------:R-:W-:-:S05]  /*0a80*/  UMOV UR4, URZ ;  /* 0x000000ff00047c82 */ /* 0x000fca0008000000 */
.L_x_6:
[----:B------:R-:W-:Y:S02]  /*0a90*/  UIMAD UR13, UR4, UR12, URZ ;  /* 0x0000000c040d72a4 */ /* 0x000fe4000f8e02ff */
[----:B------:R-:W-:Y:S02]  /*0aa0*/  VIADD R13, R8, UR4 ;  /* 0x00000004080d7c36 */ /* 0x000fe40008000000 */
[----:B------:R-:W-:Y:S02]  /*0ab0*/  UIADD3 UR6, UPT, UPT, UR13, UR12, URZ ;  /* 0x0000000c0d067290 */ /* 0x000fe4000fffe0ff */
[----:B0-----:R-:W-:Y:S01]  /*0ac0*/  IMAD.WIDE R12, R13, 0x4, R10 ;  /* 0x000000040d0c7825 */ /* 0x001fe200078e020a */
[----:B------:R-:W-:-:S03]  /*0ad0*/  IADD3 R15, P0, PT, R3, UR13, RZ ;  /* 0x0000000d030f7c10 */ /* 0x000fc6000ff1e0ff */
[----:B------:R-:W-:Y:S02]  /*0ae0*/  IADD3 R9, P1, PT, R3, UR6, RZ ;  /* 0x0000000603097c10 */ /* 0x000fe4000ff3e0ff */
[----:B------:R-:W-:Y:S01]  /*0af0*/  IMAD.X R16, RZ, RZ, RZ, P0 ;  /* 0x000000ffff107224 */ /* 0x000fe200000e06ff */
[C---:B-1----:R-:W-:Y:S01]  /*0b00*/  LEA R14, P0, R15.reuse, UR14, 0x2 ;  /* 0x0000000e0f0e7c11 */ /* 0x042fe2000f8010ff */
[----:B------:R-:W2:Y:S01]  /*0b10*/  LDG.E R26, desc[UR8][R12.64] ;  /* 0x000000080c1a7981 */ /* 0x000ea2000c1e1900 */
[----:B------:R-:W-:Y:S02]  /*0b20*/  IMAD.X R18, RZ, RZ, RZ, P1 ;  /* 0x000000ffff127224 */ /* 0x000fe400008e06ff */
[----:B------:R-:W-:Y:S01]  /*0b30*/  LEA.HI.X R15, R15, UR15, R16, 0x2, P0 ;  /* 0x0000000f0f0f7c11 */ /* 0x000fe200080f1410 */
[----:B------:R-:W3:Y:S01]  /*0b40*/  LDG.E R24, desc[UR8][R12.64+0x4] ;  /* 0x000004080c187981 */ /* 0x000ee2000c1e1900 */
[----:B------:R-:W-:-:S03]  /*0b50*/  LEA R16, P0, R9, UR14, 0x2 ;  /* 0x0000000e09107c11 */ /* 0x000fc6000f8010ff */
[----:B------:R0:W2:Y:S01]  /*0b60*/  LDG.E R25, desc[UR8][R14.64+0x4] ;  /* 0x000004080e197981 */ /* 0x0000a2000c1e1900 */
[----:B------:R-:W-:-:S05]  /*0b70*/  LEA.HI.X R17, R9, UR15, R18, 0x2, P0 ;  /* 0x0000000f09117c11 */ /* 0x000fca00080f1412 */
[----:B------:R1:W3:Y:S01]  /*0b80*/  LDG.E R9, desc[UR8][R16.64+0x4] ;  /* 0x0000040810097981 */ /* 0x0002e2000c1e1900 */
[----:B------:R-:W-:-:S06]  /*0b90*/  UIADD3 UR6, UPT, UPT, UR6, UR12, URZ ;  /* 0x0000000c06067290 */ /* 0x000fcc000fffe0ff */
[----:B------:R-:W-:Y:S01]  /*0ba0*/  IADD3 R18, P0, PT, R3, UR6, RZ ;  /* 0x0000000603127c10 */ /* 0x000fe2000ff1e0ff */
[----:B------:R-:W-:-:S03]  /*0bb0*/  UIADD3 UR6, UPT, UPT, UR6, UR12, URZ ;  /* 0x0000000c06067290 */ /* 0x000fc6000fffe0ff */
[----:B------:R-:W-:Y:S02]  /*0bc0*/  IADD3.X R19, PT, PT, RZ, RZ, RZ, P0, !PT ;  /* 0x000000ffff137210 */ /* 0x000fe400007fe4ff */
[----:B------:R-:W-:Y:S01]  /*0bd0*/  LEA R20, P0, R18, UR14, 0x2 ;  /* 0x0000000e12147c11 */ /* 0x000fe2000f8010ff */
[----:B------:R-:W-:-:S03]  /*0be0*/  UIADD3 UR13, UPT, UPT, UR6, UR12, URZ ;  /* 0x0000000c060d7290 */ /* 0x000fc6000fffe0ff */
[----:B------:R-:W-:Y:S02]  /*0bf0*/  LEA.HI.X R21, R18, UR15, R19, 0x2, P0 ;  /* 0x0000000f12157c11 */ /* 0x000fe400080f1413 */
[C---:B------:R-:W-:Y:S01]  /*0c00*/  IADD3 R27, P0, PT, R3.reuse, UR6, RZ ;  /* 0x00000006031b7c10 */ /* 0x040fe2000ff1e0ff */
[----:B------:R-:W-:Y:S02]  /*0c10*/  UIADD3 UR6, UPT, UPT, UR13, UR12, URZ ;  /* 0x0000000c0d067290 */ /* 0x000fe4000fffe0ff */
[----:B0-----:R-:W-:Y:S01]  /*0c20*/  IADD3 R14, P1, PT, R3, UR13, RZ ;  /* 0x0000000d030e7c10 */ /* 0x001fe2000ff3e0ff */
[----:B------:R0:W4:Y:S01]  /*0c30*/  LDG.E R22, desc[UR8][R20.64+0x4] ;  /* 0x0000040814167981 */ /* 0x000122000c1e1900 */
[----:B------:R-:W-:Y:S01]  /*0c40*/  IMAD.X R28, RZ, RZ, RZ, P0 ;  /* 0x000000ffff1c7224 */ /* 0x000fe200000e06ff */
[----:B-1----:R-:W-:Y:S02]  /*0c50*/  LEA R16, P0, R27, UR14, 0x2 ;  /* 0x0000000e1b107c11 */ /* 0x002fe4000f8010ff */
[----:B------:R-:W-:Y:S01]  /*0c60*/  IMAD.X R19, RZ, RZ, RZ, P1 ;  /* 0x000000ffff137224 */ /* 0x000fe200008e06ff */
[----:B------:R-:W-:Y:S01]  /*0c70*/  IADD3 R15, P2, PT, R3, UR6, RZ ;  /* 0x00000006030f7c10 */ /* 0x000fe2000ff5e0ff */
[----:B------:R-:W-:Y:S01]  /*0c80*/  UIADD3 UR6, UPT, UPT, UR6, UR12, URZ ;  /* 0x0000000c06067290 */ /* 0x000fe2000fffe0ff */
[----:B------:R-:W-:-:S02]  /*0c90*/  LEA R18, P1, R14, UR14, 0x2 ;  /* 0x0000000e0e127c11 */ /* 0x000fc4000f8210ff */
[----:B------:R-:W-:Y:S01]  /*0ca0*/  LEA.HI.X R17, R27, UR15, R28, 0x2, P0 ;  /* 0x0000000f1b117c11 */ /* 0x000fe200080f141c */
[----:B------:R-:W-:Y:S01]  /*0cb0*/  IMAD.X R28, RZ, RZ, RZ, P2 ;  /* 0x000000ffff1c7224 */ /* 0x000fe200010e06ff */
[----:B------:R-:W-:Y:S02]  /*0cc0*/  LEA.HI.X R19, R14, UR15, R19, 0x2, P1 ;  /* 0x0000000f0e137c11 */ /* 0x000fe400088f1413 */
[----:B------:R-:W-:Y:S01]  /*0cd0*/  LEA R14, P0, R15, UR14, 0x2 ;  /* 0x0000000e0f0e7c11 */ /* 0x000fe2000f8010ff */
[----:B------:R-:W5:Y:S01]  /*0ce0*/  LDG.E R16, desc[UR8][R16.64+0x4] ;  /* 0x0000040810107981 */ /* 0x000f62000c1e1900 */
[----:B0-----:R-:W-:Y:S02]  /*0cf0*/  IADD3 R21, P1, PT, R3, UR6, RZ ;  /* 0x0000000603157c10 */ /* 0x001fe4000ff3e0ff */
[----:B------:R-:W-:Y:S02]  /*0d00*/  LEA.HI.X R15, R15, UR15, R28, 0x2, P0 ;  /* 0x0000000f0f0f7c11 */ /* 0x000fe400080f141c */
[----:B------:R-:W-:Y:S01]  /*0d10*/  IADD3.X R27, PT, PT, RZ, RZ, RZ, P1, !PT ;  /* 0x000000ffff1b7210 */ /* 0x000fe20000ffe4ff */
[----:B------:R-:W-:Y:S01]  /*0d20*/  UIADD3 UR6, UPT, UPT, UR6, UR12, URZ ;  /* 0x0000000c06067290 */ /* 0x000fe2000fffe0ff */
[C---:B------:R-:W-:Y:S01]  /*0d30*/  LEA R20, P0, R21.reuse, UR14, 0x2 ;  /* 0x0000000e15147c11 */ /* 0x040fe2000f8010ff */
[----:B------:R0:W5:Y:S03]  /*0d40*/  LDG.E R28, desc[UR8][R18.64+0x4] ;  /* 0x00000408121c7981 */ /* 0x000166000c1e1900 */
[----:B------:R-:W-:Y:S01]  /*0d50*/  LEA.HI.X R21, R21, UR15, R27, 0x2, P0 ;  /* 0x0000000f15157c11 */ /* 0x000fe200080f141b */
[----:B------:R-:W5:Y:S04]  /*0d60*/  LDG.E R17, desc[UR8][R12.64+0xc] ;  /* 0x00000c080c117981 */ /* 0x000f68000c1e1900 */
[----:B------:R-:W4:Y:S04]  /*0d70*/  LDG.E R27, desc[UR8][R12.64+0x8] ;  /* 0x000008080c1b7981 */ /* 0x000f28000c1e1900 */
[----:B------:R-:W5:Y:S04]  /*0d80*/  LDG.E R14, desc[UR8][R14.64+0x4] ;  /* 0x000004080e0e7981 */ /* 0x000f68000c1e1900 */
[----:B------:R-:W5:Y:S04]  /*0d90*/  LDG.E R20, desc[UR8][R20.64+0x4] ;  /* 0x0000040814147981 */ /* 0x000f68000c1e1900 */
[----:B------:R-:W5:Y:S01]  /*0da0*/  LDG.E R15, desc[UR8][R12.64+0x18] ;  /* 0x000018080c0f7981 */ /* 0x000f62000c1e1900 */
[----:B--2---:R-:W-:Y:S01]  /*0db0*/  FFMA R29, R26, R25, R23 ;  /* 0x000000191a1d7223 */ /* 0x004fe20000000017 */
[----:B------:R-:W-:-:S02]  /*0dc0*/  IADD3 R23, P0, PT, R3, UR6, RZ ;  /* 0x0000000603177c10 */ /* 0x000fc4000ff1e0ff */
[----:B------:R-:W2:Y:S03]  /*0dd0*/  LDG.E R25, desc[UR8][R12.64+0x10] ;  /* 0x000010080c197981 */ /* 0x000ea6000c1e1900 */
[----:B------:R-:W-:Y:S02]  /*0de0*/  IMAD.X R26, RZ, RZ, RZ, P0 ;  /* 0x000000ffff1a7224 */ /* 0x000fe400000e06ff */
[----:B---3--:R-:W-:Y:S01]  /*0df0*/  FFMA R24, R24, R9, R29 ;  /* 0x0000000918187223 */ /* 0x008fe2000000001d */
[C---:B0-----:R-:W-:Y:S01]  /*0e00*/  LEA R18, P0, R23.reuse, UR14, 0x2 ;  /* 0x0000000e17127c11 */ /* 0x041fe2000f8010ff */
[----:B------:R-:W3:Y:S03]  /*0e10*/  LDG.E R9, desc[UR8][R12.64+0x14] ;  /* 0x000014080c097981 */ /* 0x000ee6000c1e1900 */
[----:B------:R-:W-:-:S02]  /*0e20*/  LEA.HI.X R19, R23, UR15, R26, 0x2, P0 ;  /* 0x0000000f17137c11 */ /* 0x000fc400080f141a */
[----:B------:R-:W3:Y:S04]  /*0e30*/  LDG.E R23, desc[UR8][R12.64+0x1c] ;  /* 0x00001c080c177981 */ /* 0x000ee8000c1e1900 */
[----:B------:R-:W3:Y:S01]  /*0e40*/  LDG.E R18, desc[UR8][R18.64+0x4] ;  /* 0x0000040812127981 */ /* 0x000ee2000c1e1900 */
[----:B------:R-:W-:-:S04]  /*0e50*/  UIADD3 UR4, UPT, UPT, UR4, 0x8, URZ ;  /* 0x0000000804047890 */ /* 0x000fc8000fffe0ff */
[----:B------:R-:W-:Y:S01]  /*0e60*/  UISETP.NE.AND UP2, UPT, UR4, UR5, UPT ;  /* 0x000000050400728c */ /* 0x000fe2000bf45270 */
[----:B----4-:R-:W-:-:S04]  /*0e70*/  FFMA R22, R27, R22, R24 ;  /* 0x000000161b167223 */ /* 0x010fc80000000018 */
[----:B-----5:R-:W-:-:S04]  /*0e80*/  FFMA R16, R17, R16, R22 ;  /* 0x0000001011107223 */ /* 0x020fc80000000016 */
[----:B--2---:R-:W-:-:S04]  /*0e90*/  FFMA R16, R25, R28, R16 ;  /* 0x0000001c19107223 */ /* 0x004fc80000000010 */
[----:B---3--:R-:W-:-:S04]  /*0ea0*/  FFMA R14, R9, R14, R16 ;  /* 0x0000000e090e7223 */ /* 0x008fc80000000010 */
[----:B------:R-:W-:-:S04]  /*0eb0*/  FFMA R14, R15, R20, R14 ;  /* 0x000000140f0e7223 */ /* 0x000fc8000000000e */
[----:B------:R-:W-:Y:S01]  /*0ec0*/  FFMA R23, R23, R18, R14 ;  /* 0x0000001217177223 */ /* 0x000fe2000000000e */
[----:B------:R-:W-:Y:S06]  /*0ed0*/  BRA.U UP2, `(.L_x_6) ;  /* 0xfffffff902ec7547 */ /* 0x000fec000b83ffff */
[----:B------:R-:W-:-:S07]  /*0ee0*/  IMAD.U32 R9, RZ, RZ, UR5 ;  /* 0x00000005ff097e24 */ /* 0x000fce000f8e00ff */
.L_x_5:
[----:B------:R-:W-:Y:S05]  /*0ef0*/  BRA.U !UP1, `(.L_x_7) ;  /* 0x0000000509407547 */ /* 0x000fea000b800000 */
[----:B------:R-:W-:Y:S02]  /*0f00*/  UIADD3 UR4, UPT, UPT, UR7, -0x1, URZ ;  /* 0xffffffff07047890 */ /* 0x000fe4000fffe0ff */
[----:B------:R-:W-:Y:S02]  /*0f10*/  UISETP.NE.AND UP3, UPT, UR10, URZ, UPT ;  /* 0x000000ff0a00728c */ /* 0x000fe4000bf65270 */
[----:B------:R-:W-:-:S09]  /*0f20*/  UISETP.GE.U32.AND UP2, UPT, UR4, 0x3, UPT ;  /* 0x000000030400788c */ /* 0x000fd2000bf46070 */
[----:B------:R-:W-:Y:S05]  /*0f30*/  BRA.U !UP2, `(.L_x_8) ;  /* 0x000000010a947547 */ /* 0x000fea000b800000 */
[----:B------:R-:W1:Y:S01]  /*0f40*/  LDCU.64 UR14, c[0x0][0x388] ;  /* 0x00007100ff0e77ac */ /* 0x000e620008000a00 */
[----:B------:R-:W2:Y:S01]  /*0f50*/  LDC.64 R14, c[0x0][0x380] ;  /* 0x0000e000ff0e7b82 */ /* 0x000ea20000000a00 */
[----:B0-----:R-:W-:Y:S01]  /*0f60*/  IMAD R10, R9, UR12, RZ ;  /* 0x0000000c090a7c24 */ /* 0x001fe2000f8e02ff */
[----:B------:R-:W-:-:S03]  /*0f70*/  IADD3 R13, PT, PT, R8, R9, RZ ;  /* 0x00000009080d7210 */ /* 0x000fc60007ffe0ff */
[----:B------:R-:W-:Y:S01]  /*0f80*/  VIADD R12, R10, UR12 ;  /* 0x0000000c0a0c7c36 */ /* 0x000fe20008000000 */
[----:B------:R-:W-:-:S04]  /*0f90*/  IADD3 R17, P0, PT, R3, R10, RZ ;  /* 0x0000000a03117210 */ /* 0x000fc80007f1e0ff */
[----:B------:R-:W-:Y:S01]  /*0fa0*/  IADD3 R11, P1, PT, R3, R12, RZ ;  /* 0x0000000c030b7210 */ /* 0x000fe20007f3e0ff */
[----:B------:R-:W-:Y:S02]  /*0fb0*/  IMAD.X R20, RZ, RZ, RZ, P0 ;  /* 0x000000ffff147224 */ /* 0x000fe400000e06ff */
[----:B------:R-:W-:Y:S02]  /*0fc0*/  VIADD R12, R12, UR12 ;  /* 0x0000000c0c0c7c36 */ /* 0x000fe40008000000 */
[----:B------:R-:W-:Y:S01]  /*0fd0*/  IMAD.X R18, RZ, RZ, RZ, P1 ;  /* 0x000000ffff127224 */ /* 0x000fe200008e06ff */
[----:B-1----:R-:W-:Y:S02]  /*0fe0*/  LEA R16, P0, R17, UR14, 0x2 ;  /* 0x0000000e11107c11 */ /* 0x002fe4000f8010ff */
[----:B------:R-:W-:Y:S02]  /*0ff0*/  LEA R10, P1, R11, UR14, 0x2 ;  /* 0x0000000e0b0a7c11 */ /* 0x000fe4000f8210ff */
[----:B------:R-:W-:-:S02]  /*1000*/  LEA.HI.X R17, R17, UR15, R20, 0x2, P0 ;  /* 0x0000000f11117c11 */ /* 0x000fc400080f1414 */
[----:B------:R-:W-:Y:S01]  /*1010*/  IADD3 R20, P0, PT, R3, R12, RZ ;  /* 0x0000000c03147210 */ /* 0x000fe20007f1e0ff */
[----:B--2---:R-:W-:Y:S01]  /*1020*/  IMAD.WIDE R14, R13, 0x4, R14 ;  /* 0x000000040d0e7825 */ /* 0x004fe200078e020e */
[----:B------:R-:W-:Y:S01]  /*1030*/  LEA.HI.X R11, R11, UR15, R18, 0x2, P1 ;  /* 0x0000000f0b0b7c11 */ /* 0x000fe200088f1412 */
[----:B------:R-:W2:Y:S01]  /*1040*/  LDG.E R16, desc[UR8][R16.64+0x4] ;  /* 0x0000040810107981 */ /* 0x000ea2000c1e1900 */
[----:B------:R-:W-:Y:S01]  /*1050*/  IADD3 R18, PT, PT, R12, UR12, RZ ;  /* 0x0000000c0c127c10 */ /* 0x000fe2000fffe0ff */
[----:B------:R-:W-:Y:S01]  /*1060*/  IMAD.X R13, RZ, RZ, RZ, P0 ;  /* 0x000000ffff0d7224 */ /* 0x000fe200000e06ff */
[C---:B------:R-:W-:Y:S01]  /*1070*/  LEA R12, P0, R20.reuse, UR14, 0x2 ;  /* 0x0000000e140c7c11 */ /* 0x040fe2000f8010ff */
[----:B------:R-:W3:Y:S01]  /*1080*/  LDG.E R10, desc[UR8][R10.64+0x4] ;  /* 0x000004080a0a7981 */ /* 0x000ee2000c1e1900 */
[----:B------:R-:W-:Y:S02]  /*1090*/  IADD3 R19, P1, PT, R3, R18, RZ ;  /* 0x0000001203137210 */ /* 0x000fe40007f3e0ff */
[----:B------:R-:W-:Y:S01]  /*10a0*/  LEA.HI.X R13, R20, UR15, R13, 0x2, P0 ;  /* 0x0000000f140d7c11 */ /* 0x000fe200080f140d */
[----:B------:R-:W3:Y:S01]  /*10b0*/  LDG.E R21, desc[UR8][R14.64+0x4] ;  /* 0x000004080e157981 */ /* 0x000ee2000c1e1900 */
[----:B------:R-:W-:Y:S01]  /*10c0*/  LEA R18, P0, R19, UR14, 0x2 ;  /* 0x0000000e13127c11 */ /* 0x000fe2000f8010ff */
[----:B------:R-:W-:-:S02]  /*10d0*/  IMAD.X R22, RZ, RZ, RZ, P1 ;  /* 0x000000ffff167224 */ /* 0x000fc400008e06ff */
[----:B------:R-:W2:Y:S03]  /*10e0*/  LDG.E R20, desc[UR8][R14.64] ;  /* 0x000000080e147981 */ /* 0x000ea6000c1e1900 */
[----:B------:R-:W-:Y:S01]  /*10f0*/  LEA.HI.X R19, R19, UR15, R22, 0x2, P0 ;  /* 0x0000000f13137c11 */ /* 0x000fe200080f1416 */
[----:B------:R-:W4:Y:S04]  /*1100*/  LDG.E R12, desc[UR8][R12.64+0x4] ;  /* 0x000004080c0c7981 */ /* 0x000f28000c1e1900 */
[----:B------:R-:W4:Y:S04]  /*1110*/  LDG.E R25, desc[UR8][R14.64+0x8] ;  /* 0x000008080e197981 */ /* 0x000f28000c1e1900 */
[----:B------:R-:W5:Y:S04]  /*1120*/  LDG.E R18, desc[UR8][R18.64+0x4] ;  /* 0x0000040812127981 */ /* 0x000f68000c1e1900 */
[----:B------:R-:W5:Y:S01]  /*1130*/  LDG.E R17, desc[UR8][R14.64+0xc] ;  /* 0x00000c080e117981 */ /* 0x000f62000c1e1900 */
[----:B------:R-:W-:-:S02]  /*1140*/  VIADD R9, R9, 0x4 ;  /* 0x0000000409097836 */ /* 0x000fc40000000000 */
[----:B--2---:R-:W-:-:S04]  /*1150*/  FFMA R16, R20, R16, R23 ;  /* 0x0000001014107223 */ /* 0x004fc80000000017 */
[----:B---3--:R-:W-:-:S04]  /*1160*/  FFMA R16, R21, R10, R16 ;  /* 0x0000000a15107223 */ /* 0x008fc80000000010 */
[----:B----4-:R-:W-:-:S04]  /*1170*/  FFMA R16, R25, R12, R16 ;  /* 0x0000000c19107223 */ /* 0x010fc80000000010 */
[----:B-----5:R-:W-:-:S07]  /*1180*/  FFMA R23, R17, R18, R16 ;  /* 0x0000001211177223 */ /* 0x020fce0000000010 */
.L_x_8:
[----:B------:R-:W-:Y:S05]  /*1190*/  BRA.U !UP3, `(.L_x_7) ;  /* 0x000000010b987547 */ /* 0x000fea000b800000 */
[----:B------:R-:W-:Y:S02]  /*11a0*/  UIADD3 UR4, UPT, UPT, UR10, -0x1, URZ ;  /* 0xffffffff0a047890 */ /* 0x000fe4000fffe0ff */
[----:B------:R-:W-:Y:S02]  /*11b0*/  UISETP.NE.AND UP3, UPT, UR11, URZ, UPT ;  /* 0x000000ff0b00728c */ /* 0x000fe4000bf65270 */
[----:B------:R-:W-:-:S09]  /*11c0*/  UISETP.NE.AND UP2, UPT, UR4, URZ, UPT ;  /* 0x000000ff0400728c */ /* 0x000fd2000bf45270 */
[----:B------:R-:W-:Y:S05]  /*11d0*/  BRA.U !UP2, `(.L_x_9) ;  /* 0x000000010a547547 */ /* 0x000fea000b800000 */
[----:B------:R-:W1:Y:S01]  /*11e0*/  LDC.64 R12, c[0x0][0x380] ;  /* 0x0000e000ff0c7b82 */ /* 0x000e620000000a00 */
[----:B------:R-:W2:Y:S01]  /*11f0*/  LDCU.64 UR14, c[0x0][0x388] ;  /* 0x00007100ff0e77ac */ /* 0x000ea20008000a00 */
[----:B0-----:R-:W-:Y:S02]  /*1200*/  IMAD R10, R9, UR12, RZ ;  /* 0x0000000c090a7c24 */ /* 0x001fe4000f8e02ff */
[----:B------:R-:W-:-:S03]  /*1210*/  IMAD.IADD R11, R8, 0x1, R9 ;  /* 0x00000001080b7824 */ /* 0x000fc600078e0209 */
[----:B------:R-:W-:Y:S02]  /*1220*/  IADD3 R14, PT, PT, R10, UR12, RZ ;  /* 0x0000000c0a0e7c10 */ /* 0x000fe4000fffe0ff */
[C---:B------:R-:W-:Y:S02]  /*1230*/  IADD3 R15, P0, PT, R3.reuse, R10, RZ ;  /* 0x0000000a030f7210 */ /* 0x040fe40007f1e0ff */
[----:B------:R-:W-:-:S03]  /*1240*/  IADD3 R17, P1, PT, R3, R14, RZ ;  /* 0x0000000e03117210 */ /* 0x000fc60007f3e0ff */
[----:B------:R-:W-:Y:S02]  /*1250*/  IMAD.X R16, RZ, RZ, RZ, P0 ;  /* 0x000000ffff107224 */ /* 0x000fe400000e06ff */
[----:B------:R-:W-:Y:S01]  /*1260*/  IMAD.X R18, RZ, RZ, RZ, P1 ;  /* 0x000000ffff127224 */ /* 0x000fe200008e06ff */
[----:B--2---:R-:W-:Y:S02]  /*1270*/  LEA R10, P0, R15, UR14, 0x2 ;  /* 0x0000000e0f0a7c11 */ /* 0x004fe4000f8010ff */
[----:B------:R-:W-:Y:S01]  /*1280*/  LEA R14, P1, R17, UR14, 0x2 ;  /* 0x0000000e110e7c11 */ /* 0x000fe2000f8210ff */
[----:B-1----:R-:W-:Y:S01]  /*1290*/  IMAD.WIDE R12, R11, 0x4, R12 ;  /* 0x000000040b0c7825 */ /* 0x002fe200078e020c */
[----:B------:R-:W-:Y:S02]  /*12a0*/  LEA.HI.X R11, R15, UR15, R16, 0x2, P0 ;  /* 0x0000000f0f0b7c11 */ /* 0x000fe400080f1410 */
[----:B------:R-:W-:Y:S02]  /*12b0*/  LEA.HI.X R15, R17, UR15, R18, 0x2, P1 ;  /* 0x0000000f110f7c11 */ /* 0x000fe400088f1412 */
[----:B------:R-:W2:Y:S04]  /*12c0*/  LDG.E R16, desc[UR8][R12.64] ;  /* 0x000000080c107981 */ /* 0x000ea8000c1e1900 */
[----:B------:R-:W2:Y:S04]  /*12d0*/  LDG.E R10, desc[UR8][R10.64+0x4] ;  /* 0x000004080a0a7981 */ /* 0x000ea8000c1e1900 */
[----:B------:R-:W3:Y:S04]  /*12e0*/  LDG.E R14, desc[UR8][R14.64+0x4] ;  /* 0x000004080e0e7981 */ /* 0x000ee8000c1e1900 */
[----:B------:R-:W3:Y:S01]  /*12f0*/  LDG.E R17, desc[UR8][R12.64+0x4] ;  /* 0x000004080c117981 */ /* 0x000ee2000c1e1900 */
[----:B------:R-:W-:Y:S01]  /*1300*/  IADD3 R9, PT, PT, R9, 0x2, RZ ;  /* 0x0000000209097810 */ /* 0x000fe20007ffe0ff */
[----:B--2---:R-:W-:-:S04]  /*1310*/  FFMA R16, R16, R10, R23 ;  /* 0x0000000a10107223 */ /* 0x004fc80000000017 */
[----:B---3--:R-:W-:-:S07]  /*1320*/  FFMA R23, R17, R14, R16 ;  /* 0x0000000e11177223 */ /* 0x008fce0000000010 */
.L_x_9:
[----:B------:R-:W-:Y:S05]  /*1330*/  BRA.U !UP3, `(.L_x_7) ;  /* 0x000000010b307547 */ /* 0x000fea000b800000 */
[----:B------:R-:W1:Y:S01]  /*1340*/  LDC.64 R12, c[0x0][0x380] ;  /* 0x0000e000ff0c7b82 */ /* 0x000e620000000a00 */
[----:B------:R-:W2:Y:S01]  /*1350*/  LDCU.64 UR14, c[0x0][0x388] ;  /* 0x00007100ff0e77ac */ /* 0x000ea20008000a00 */
[----:B0-----:R-:W-:Y:S02]  /*1360*/  IMAD R10, R9, UR12, RZ ;  /* 0x0000000c090a7c24 */ /* 0x001fe4000f8e02ff */
[----:B------:R-:W-:-:S03]  /*1370*/  IMAD.IADD R9, R8, 0x1, R9 ;  /* 0x0000000108097824 */ /* 0x000fc600078e0209 */
[----:B------:R-:W-:-:S05]  /*1380*/  IADD3 R11, P0, PT, R10, R3, RZ ;  /* 0x000000030a0b7210 */ /* 0x000fca0007f1e0ff */
[----:B------:R-:W-:Y:S01]  /*1390*/  IMAD.X R14, RZ, RZ, RZ, P0 ;  /* 0x000000ffff0e7224 */ /* 0x000fe200000e06ff */
[----:B--2---:R-:W-:-:S04]  /*13a0*/  LEA R10, P0, R11, UR14, 0x2 ;  /* 0x0000000e0b0a7c11 */ /* 0x004fc8000f8010ff */
[----:B------:R-:W-:Y:S01]  /*13b0*/  LEA.HI.X R11, R11, UR15, R14, 0x2, P0 ;  /* 0x0000000f0b0b7c11 */ /* 0x000fe200080f140e */
[----:B-1----:R-:W-:-:S04]  /*13c0*/  IMAD.WIDE R12, R9, 0x4, R12 ;  /* 0x00000004090c7825 */ /* 0x002fc800078e020c */
[----:B------:R-:W2:Y:S04]  /*13d0*/  LDG.E R10, desc[UR8][R10.64+0x4] ;  /* 0x000004080a0a7981 */ /* 0x000ea8000c1e1900 */
[----:B------:R-:W2:Y:S02]  /*13e0*/  LDG.E R12, desc[UR8][R12.64] ;  /* 0x000000080c0c7981 */ /* 0x000ea4000c1e1900 */
[----:B--2---:R-:W-:-:S07]  /*13f0*/  FFMA R23, R12, R10, R23 ;  /* 0x0000000a0c177223 */ /* 0x004fce0000000017 */
.L_x_7:
[----:B------:R1:W-:Y:S01]  /*1400*/  STG.E desc[UR8][R6.64+0x4], R23 ;  /* 0x0000041706007986 */ /* 0x0003e2000c101908 */
[----:B------:R-:W-:Y:S02]  /*1410*/  HFMA2 R9, -RZ, RZ, 0, 0 ;  /* 0x00000000ff097431 */ /* 0x000fe400000001ff */
[----:B------:R-:W-:Y:S01]  /*1420*/  IMAD.MOV.U32 R25, RZ, RZ, RZ ;  /* 0x000000ffff197224 */ /* 0x000fe200078e00ff */
[----:B------:R-:W-:Y:S06]  /*1430*/  BRA.U !UP0, `(.L_x_10) ;  /* 0x0000000508287547 */ /* 0x000fec000b800000 */
[----:B0-----:R-:W0:Y:S01]  /*1440*/  LDC.64 R10, c[0x0][0x380] ;  /* 0x0000e000ff0a7b82 */ /* 0x001e220000000a00 */
[----:B------:R-:W-:Y:S01]  /*1450*/  IMAD.MOV.U32 R25, RZ, RZ, RZ ;  /* 0x000000ffff197224 */ /* 0x000fe200078e00ff */
[----:B------:R-:W2:Y:S01]  /*1460*/  LDCU.64 UR14, c[0x0][0x388] ;  /* 0x00007100ff0e77ac */ /* 0x000ea20008000a00 */
[----:B------:R-:W-:-:S05]  /*1470*/  UMOV UR4, URZ ;  /* 0x000000ff00047c82 */ /* 0x000fca0008000000 */
.L_x_11:
[----:B------:R-:W-:Y:S02]  /*1480*/  UIMAD UR13, UR4, UR12, URZ ;  /* 0x0000000c040d72a4 */ /* 0x000fe4000f8e02ff */
[----:B------:R-:W-:Y:S02]  /*1490*/  VIADD R13, R8, UR4 ;  /* 0x00000004080d7c36 */ /* 0x000fe40008000000 */
[----:B------:R-:W-:Y:S02]  /*14a0*/  UIADD3 UR6, UPT, UPT, UR13, UR12, URZ ;  /* 0x0000000c0d067290 */ /* 0x000fe4000fffe0ff */
[----:B0-----:R-:W-:Y:S01]  /*14b0*/  IMAD.WIDE R12, R13, 0x4, R10 ;  /* 0x000000040d0c7825 */ /* 0x001fe200078e020a */
[----:B------:R-:W-:-:S03]  /*14c0*/  IADD3 R15, P0, PT, R3, UR13, RZ ;  /* 0x0000000d030f7c10 */ /* 0x000fc6000ff1e0ff */
[----:B------:R-:W-:Y:S02]  /*14d0*/  IADD3 R9, P1, PT, R3, UR6, RZ ;  /* 0x0000000603097c10 */ /* 0x000fe4000ff3e0ff */
[----:B------:R-:W-:Y:S01]  /*14e0*/  IMAD.X R16, RZ, RZ, RZ, P0 ;  /* 0x000000ffff107224 */ /* 0x000fe200000e06ff */
[C---:B--2---:R-:W-:Y:S01]  /*14f0*/  LEA R14, P0, R15.reuse, UR14, 0x2 ;  /* 0x0000000e0f0e7c11 */ /* 0x044fe2000f8010ff */
[----:B------:R-:W2:Y:S01]  /*1500*/  LDG.E R26, desc[UR8][R12.64] ;  /* 0x000000080c1a7981 */ /* 0x000ea2000c1e1900 */
[----:B------:R-:W-:Y:S02]  /*1510*/  IADD3.X R18, PT, PT, RZ, RZ, RZ, P1, !PT ;  /* 0x000000ffff127210 */ /* 0x000fe40000ffe4ff */
[----:B------:R-:W-:Y:S01]  /*1520*/  LEA.HI.X R15, R15, UR15, R16, 0x2, P0 ;  /* 0x0000000f0f0f7c11 */ /* 0x000fe200080f1410 */
[----:B------:R-:W3:Y:S01]  /*1530*/  LDG.E R24, desc[UR8][R12.64+0x4] ;  /* 0x000004080c187981 */ /* 0x000ee2000c1e1900 */
[----:B------:R-:W-:-:S03]  /*1540*/  LEA R16, P0, R9, UR14, 0x2 ;  /* 0x0000000e09107c11 */ /* 0x000fc6000f8010ff */
[----:B-1----:R0:W2:Y:S01]  /*1550*/  LDG.E R23, desc[UR8][R14.64+0x8] ;  /* 0x000008080e177981 */ /* 0x0020a2000c1e1900 */
[----:B------:R-:W-:-:S05]  /*1560*/  LEA.HI.X R17, R9, UR15, R18, 0x2, P0 ;  /* 0x0000000f09117c11 */ /* 0x000fca00080f1412 */
[----:B------:R1:W3:Y:S01]  /*1570*/  LDG.E R9, desc[UR8][R16.64+0x8] ;  /* 0x0000080810097981 */ /* 0x0002e2000c1e1900 */
[----:B------:R-:W-:-:S06]  /*1580*/  UIADD3 UR6, UPT, UPT, UR6, UR12, URZ ;  /* 0x0000000c06067290 */ /* 0x000fcc000fffe0ff */
[----:B------:R-:W-:Y:S01]  /*1590*/  IADD3 R18, P0, PT, R3, UR6, RZ ;  /* 0x0000000603127c10 */ /* 0x000fe2000ff1e0ff */
[----:B------:R-:W-:-:S04]  /*15a0*/  UIADD3 UR6, UPT, UPT, UR6, UR12, URZ ;  /* 0x0000000c06067290 */ /* 0x000fc8000fffe0ff */
[----:B------:R-:W-:Y:S01]  /*15b0*/  IMAD.X R19, RZ, RZ, RZ, P0 ;  /* 0x000000ffff137224 */ /* 0x000fe200000e06ff */
[----:B------:R-:W-:Y:S01]  /*15c0*/  LEA R20, P0, R18, UR14, 0x2 ;  /* 0x0000000e12147c11 */ /* 0x000fe2000f8010ff */
[----:B------:R-:W-:-:S03]  /*15d0*/  UIADD3 UR13, UPT, UPT, UR6, UR12, URZ ;  /* 0x0000000c060d7290 */ /* 0x000fc6000fffe0ff */
[----:B------:R-:W-:Y:S02]  /*15e0*/  LEA.HI.X R21, R18, UR15, R19, 0x2, P0 ;  /* 0x0000000f12157c11 */ /* 0x000fe400080f1413 */
[C---:B------:R-:W-:Y:S01]  /*15f0*/  IADD3 R27, P0, PT, R3.reuse, UR6, RZ ;  /* 0x00000006031b7c10 */ /* 0x040fe2000ff1e0ff */
[----:B------:R-:W-:Y:S02]  /*1600*/  UIADD3 UR6, UPT, UPT, UR13, UR12, URZ ;  /* 0x0000000c0d067290 */ /* 0x000fe4000fffe0ff */
[C---:B0-----:R-:W-:Y:S01]  /*1610*/  IADD3 R14, P1, PT, R3.reuse, UR13, RZ ;  /* 0x0000000d030e7c10 */ /* 0x041fe2000ff3e0ff */
[----:B------:R0:W4:Y:S01]  /*1620*/  LDG.E R22, desc[UR8][R20.64+0x8] ;  /* 0x0000080814167981 */ /* 0x000122000c1e1900 */
[----:B------:R-:W-:Y:S02]  /*1630*/  IMAD.X R28, RZ, RZ, RZ, P0 ;  /* 0x000000ffff1c7224 */ /* 0x000fe400000e06ff */
[----:B------:R-:W-:Y:S01]  /*1640*/  IADD3 R15, P2, PT, R3, UR6, RZ ;  /* 0x00000006030f7c10 */ /* 0x000fe2000ff5e0ff */
[----:B------:R-:W-:Y:S01]  /*1650*/  IMAD.X R19, RZ, RZ, RZ, P1 ;  /* 0x000000ffff137224 */ /* 0x000fe200008e06ff */
[----:B------:R-:W-:Y:S01]  /*1660*/  UIADD3 UR6, UPT, UPT, UR6, UR12, URZ ;  /* 0x0000000c06067290 */ /* 0x000fe2000fffe0ff */
[----:B------:R-:W-:-:S02]  /*1670*/  LEA R18, P1, R14, UR14, 0x2 ;  /* 0x0000000e0e127c11 */ /* 0x000fc4000f8210ff */
[C---:B-1----:R-:W-:Y:S02]  /*1680*/  LEA R16, P0, R27.reuse, UR14, 0x2 ;  /* 0x0000000e1b107c11 */ /* 0x042fe4000f8010ff */
[----:B------:R-:W-:Y:S02]  /*1690*/  LEA.HI.X R19, R14, UR15, R19, 0x2, P1 ;  /* 0x0000000f0e137c11 */ /* 0x000fe400088f1413 */
[----:B------:R-:W-:Y:S02]  /*16a0*/  LEA.HI.X R17, R27, UR15, R28, 0x2, P0 ;  /* 0x0000000f1b117c11 */ /* 0x000fe400080f141c */
[----:B0-----:R-:W-:Y:S02]  /*16b0*/  IADD3 R21, P1, PT, R3, UR6, RZ ;  /* 0x0000000603157c10 */ /* 0x001fe4000ff3e0ff */
[----:B------:R-:W-:Y:S01]  /*16c0*/  IADD3.X R28, PT, PT, RZ, RZ, RZ, P2, !PT ;  /* 0x000000ffff1c7210 */ /* 0x000fe200017fe4ff */
[----:B------:R-:W5:Y:S01]  /*16d0*/  LDG.E R16, desc[UR8][R16.64+0x8] ;  /* 0x0000080810107981 */ /* 0x000f62000c1e1900 */
[----:B------:R-:W-:Y:S01]  /*16e0*/  LEA R14, P0, R15, UR14, 0x2 ;  /* 0x0000000e0f0e7c11 */ /* 0x000fe2000f8010ff */
[----:B------:R-:W-:-:S03]  /*16f0*/  IMAD.X R27, RZ, RZ, RZ, P1 ;  /* 0x000000ffff1b7224 */ /* 0x000fc600008e06ff */
[----:B------:R-:W-:Y:S02]  /*1700*/  LEA.HI.X R15, R15, UR15, R28, 0x2, P0 ;  /* 0x0000000f0f0f7c11 */ /* 0x000fe400080f141c */
[C---:B------:R-:W-:Y:S01]  /*1710*/  LEA R20, P0, R21.reuse, UR14, 0x2 ;  /* 0x0000000e15147c11 */ /* 0x040fe2000f8010ff */
[----:B------:R-:W-:Y:S01]  /*1720*/  UIADD3 UR6, UPT, UPT, UR6, UR12, URZ ;  /* 0x0000000c06067290 */ /* 0x000fe2000fffe0ff */
[----:B------:R0:W5:Y:S02]  /*1730*/  LDG.E R28, desc[UR8][R18.64+0x8] ;  /* 0x00000808121c7981 */ /* 0x000164000c1e1900 */
[----:B------:R-:W-:Y:S02]  /*1740*/  LEA.HI.X R21, R21, UR15, R27, 0x2, P0 ;  /* 0x0000000f15157c11 */ /* 0x000fe400080f141b */
[----:B------:R-:W4:Y:S04]  /*1750*/  LDG.E R27, desc[UR8][R12.64+0x8] ;  /* 0x000008080c1b7981 */ /* 0x000f28000c1e1900 */
[----:B------:R-:W5:Y:S04]  /*1760*/  LDG.E R17, desc[UR8][R12.64+0xc] ;  /* 0x00000c080c117981 */ /* 0x000f68000c1e1900 */
        /* <DEDUP_REMOVED lines=23> */
.L_x_10:
[----:B------:R-:W-:Y:S05]  /*18e0*/  BRA.U !UP1, `(.L_x_12) ;  /* 0x0000000509407547 */ /* 0x000fea000b800000 */
[----:B------:R-:W-:Y:S02]  /*18f0*/  UIADD3 UR4, UPT, UPT, UR7, -0x1, URZ ;  /* 0xffffffff07047890 */ /* 0x000fe4000fffe0ff */
[----:B------:R-:W-:Y:S02]  /*1900*/  UISETP.NE.AND UP3, UPT, UR10, URZ, UPT ;  /* 0x000000ff0a00728c */ /* 0x000fe4000bf65270 */
[----:B------:R-:W-:-:S09]  /*1910*/  UISETP.GE.U32.AND UP2, UPT, UR4, 0x3, UPT ;  /* 0x000000030400788c */ /* 0x000fd2000bf46070 */
[----:B------:R-:W-:Y:S05]  /*1920*/  BRA.U !UP2, `(.L_x_13) ;  /* 0x000000010a947547 */ /* 0x000fea000b800000 */
[----:B------:R-:W2:Y:S01]  /*1930*/  LDCU.64 UR14, c[0x0][0x388] ;  /* 0x00007100ff0e77ac */ /* 0x000ea20008000a00 */
[----:B------:R-:W3:Y:S01]  /*1940*/  LDC.64 R14, c[0x0][0x380] ;  /* 0x0000e000ff0e7b82 */ /* 0x000ee20000000a00 */
[----:B0-----:R-:W-:Y:S02]  /*1950*/  IMAD R10, R9, UR12, RZ ;  /* 0x0000000c090a7c24 */ /* 0x001fe4000f8e02ff */
[----:B------:R-:W-:-:S03]  /*1960*/  IMAD.IADD R13, R8, 0x1, R9 ;  /* 0x00000001080d7824 */ /* 0x000fc600078e0209 */
[----:B------:R-:W-:Y:S02]  /*1970*/  IADD3 R12, PT, PT, R10, UR12, RZ ;  /* 0x0000000c0a0c7c10 */ /* 0x000fe4000fffe0ff */
[C---:B------:R-:W-:Y:S02]  /*1980*/  IADD3 R17, P0, PT, R3.reuse, R10, RZ ;  /* 0x0000000a03117210 */ /* 0x040fe40007f1e0ff */
[----:B------:R-:W-:Y:S01]  /*1990*/  IADD3 R11, P1, PT, R3, R12, RZ ;  /* 0x0000000c030b7210 */ /* 0x000fe20007f3e0ff */
[----:B------:R-:W-:Y:S02]  /*19a0*/  VIADD R12, R12, UR12 ;  /* 0x0000000c0c0c7c36 */ /* 0x000fe40008000000 */
[----:B------:R-:W-:Y:S01]  /*19b0*/  IMAD.X R20, RZ, RZ, RZ, P0 ;  /* 0x000000ffff147224 */ /* 0x000fe200000e06ff */
[----:B------:R-:W-:Y:S02]  /*19c0*/  IADD3.X R18, PT, PT, RZ, RZ, RZ, P1, !PT ;  /* 0x000000ffff127210 */ /* 0x000fe40000ffe4ff */
[----:B--2---:R-:W-:-:S02]  /*19d0*/  LEA R16, P0, R17, UR14, 0x2 ;  /* 0x0000000e11107c11 */ /* 0x004fc4000f8010ff */
[----:B------:R-:W-:Y:S02]  /*19e0*/  LEA R10, P1, R11, UR14, 0x2 ;  /* 0x0000000e0b0a7c11 */ /* 0x000fe4000f8210ff */
[----:B------:R-:W-:Y:S02]  /*19f0*/  LEA.HI.X R17, R17, UR15, R20, 0x2, P0 ;  /* 0x0000000f11117c11 */ /* 0x000fe400080f1414 */
[----:B------:R-:W-:Y:S01]  /*1a00*/  IADD3 R20, P0, PT, R3, R12, RZ ;  /* 0x0000000c03147210 */ /* 0x000fe20007f1e0ff */
[----:B---3--:R-:W-:Y:S01]  /*1a10*/  IMAD.WIDE R14, R13, 0x4, R14 ;  /* 0x000000040d0e7825 */ /* 0x008fe200078e020e */
[----:B------:R-:W-:Y:S01]  /*1a20*/  LEA.HI.X R11, R11, UR15, R18, 0x2, P1 ;  /* 0x0000000f0b0b7c11 */ /* 0x000fe200088f1412 */
[----:B------:R-:W2:Y:S02]  /*1a30*/  LDG.E R16, desc[UR8][R16.64+0x8] ;  /* 0x0000080810107981 */ /* 0x000ea4000c1e1900 */
[----:B------:R-:W-:Y:S02]  /*1a40*/  VIADD R18, R12, UR12 ;  /* 0x0000000c0c127c36 */ /* 0x000fe40008000000 */
[----:B------:R-:W-:Y:S01]  /*1a50*/  IMAD.X R13, RZ, RZ, RZ, P0 ;  /* 0x000000ffff0d7224 */ /* 0x000fe200000e06ff */
[----:B------:R-:W-:Y:S01]  /*1a60*/  LEA R12, P0, R20, UR14, 0x2 ;  /* 0x0000000e140c7c11 */ /* 0x000fe2000f8010ff */
[----:B------:R-:W3:Y:S01]  /*1a70*/  LDG.E R10, desc[UR8][R10.64+0x8] ;  /* 0x000008080a0a7981 */ /* 0x000ee2000c1e1900 */
[----:B------:R-:W-:-:S02]  /*1a80*/  IADD3 R19, P1, PT, R3, R18, RZ ;  /* 0x0000001203137210 */ /* 0x000fc40007f3e0ff */
[----:B------:R-:W-:Y:S01]  /*1a90*/  LEA.HI.X R13, R20, UR15, R13, 0x2, P0 ;  /* 0x0000000f140d7c11 */ /* 0x000fe200080f140d */
[----:B------:R-:W3:Y:S01]  /*1aa0*/  LDG.E R21, desc[UR8][R14.64+0x4] ;  /* 0x000004080e157981 */ /* 0x000ee2000c1e1900 */
[C---:B------:R-:W-:Y:S01]  /*1ab0*/  LEA R18, P0, R19.reuse, UR14, 0x2 ;  /* 0x0000000e13127c11 */ /* 0x040fe2000f8010ff */
[----:B------:R-:W-:Y:S02]  /*1ac0*/  IMAD.X R22, RZ, RZ, RZ, P1 ;  /* 0x000000ffff167224 */ /* 0x000fe400008e06ff */
[----:B------:R-:W2:Y:S03]  /*1ad0*/  LDG.E R20, desc[UR8][R14.64] ;  /* 0x000000080e147981 */ /* 0x000ea6000c1e1900 */
[----:B------:R-:W-:Y:S01]  /*1ae0*/  LEA.HI.X R19, R19, UR15, R22, 0x2, P0 ;  /* 0x0000000f13137c11 */ /* 0x000fe200080f1416 */
[----:B------:R-:W4:Y:S04]  /*1af0*/  LDG.E R12, desc[UR8][R12.64+0x8] ;  /* 0x000008080c0c7981 */ /* 0x000f28000c1e1900 */
[----:B-1----:R-:W4:Y:S04]  /*1b00*/  LDG.E R23, desc[UR8][R14.64+0x8] ;  /* 0x000008080e177981 */ /* 0x002f28000c1e1900 */
[----:B------:R-:W5:Y:S04]  /*1b10*/  LDG.E R18, desc[UR8][R18.64+0x8] ;  /* 0x0000080812127981 */ /* 0x000f68000c1e1900 */
[----:B------:R-:W5:Y:S01]  /*1b20*/  LDG.E R17, desc[UR8][R14.64+0xc] ;  /* 0x00000c080e117981 */ /* 0x000f62000c1e1900 */
[----:B------:R-:W-:Y:S01]  /*1b30*/  IADD3 R9, PT, PT, R9, 0x4, RZ ;  /* 0x0000000409097810 */ /* 0x000fe20007ffe0ff */
[----:B--2---:R-:W-:-:S04]  /*1b40*/  FFMA R16, R20, R16, R25 ;  /* 0x0000001014107223 */ /* 0x004fc80000000019 */
[----:B---3--:R-:W-:-:S04]  /*1b50*/  FFMA R16, R21, R10, R16 ;  /* 0x0000000a15107223 */ /* 0x008fc80000000010 */
[----:B----4-:R-:W-:-:S04]  /*1b60*/  FFMA R16, R23, R12, R16 ;  /* 0x0000000c17107223 */ /* 0x010fc80000000010 */
[----:B-----5:R-:W-:-:S07]  /*1b70*/  FFMA R25, R17, R18, R16 ;  /* 0x0000001211197223 */ /* 0x020fce0000000010 */
.L_x_13:
[----:B------:R-:W-:Y:S05]  /*1b80*/  BRA.U !UP3, `(.L_x_12) ;  /* 0x000000010b987547 */ /* 0x000fea000b800000 */
[----:B------:R-:W-:Y:S02]  /*1b90*/  UIADD3 UR4, UPT, UPT, UR10, -0x1, URZ ;  /* 0xffffffff0a047890 */ /* 0x000fe4000fffe0ff */
[----:B------:R-:W-:Y:S02]  /*1ba0*/  UISETP.NE.AND UP3, UPT, UR11, URZ, UPT ;  /* 0x000000ff0b00728c */ /* 0x000fe4000bf65270 */
[----:B------:R-:W-:-:S09]  /*1bb0*/  UISETP.NE.AND UP2, UPT, UR4, URZ, UPT ;  /* 0x000000ff0400728c */ /* 0x000fd2000bf45270 */
[----:B------:R-:W-:Y:S05]  /*1bc0*/  BRA.U !UP2, `(.L_x_14) ;  /* 0x000000010a547547 */ /* 0x000fea000b800000 */
[----:B------:R-:W2:Y:S01]  /*1bd0*/  LDC.64 R12, c[0x0][0x380] ;  /* 0x0000e000ff0c7b82 */ /* 0x000ea20000000a00 */
[----:B------:R-:W3:Y:S01]  /*1be0*/  LDCU.64 UR14, c[0x0][0x388] ;  /* 0x00007100ff0e77ac */ /* 0x000ee20008000a00 */
[----:B0-----:R-:W-:Y:S02]  /*1bf0*/  IMAD R10, R9, UR12, RZ ;  /* 0x0000000c090a7c24 */ /* 0x001fe4000f8e02ff */
[----:B------:R-:W-:Y:S02]  /*1c00*/  IMAD.IADD R11, R8, 0x1, R9 ;  /* 0x00000001080b7824 */ /* 0x000fe400078e0209 */
[----:B------:R-:W-:Y:S01]  /*1c10*/  VIADD R14, R10, UR12 ;  /* 0x0000000c0a0e7c36 */ /* 0x000fe20008000000 */
[----:B------:R-:W-:-:S04]  /*1c20*/  IADD3 R15, P0, PT, R3, R10, RZ ;  /* 0x0000000a030f7210 */ /* 0x000fc80007f1e0ff */
[----:B------:R-:W-:Y:S01]  /*1c30*/  IADD3 R17, P1, PT, R3, R14, RZ ;  /* 0x0000000e03117210 */ /* 0x000fe20007f3e0ff */
[----:B------:R-:W-:-:S03]  /*1c40*/  IMAD.X R16, RZ, RZ, RZ, P0 ;  /* 0x000000ffff107224 */ /* 0x000fc600000e06ff */
[----:B------:R-:W-:Y:S02]  /*1c50*/  IADD3.X R18, PT, PT, RZ, RZ, RZ, P1, !PT ;  /* 0x000000ffff127210 */ /* 0x000fe40000ffe4ff */
[----:B---3--:R-:W-:Y:S02]  /*1c60*/  LEA R10, P0, R15, UR14, 0x2 ;  /* 0x0000000e0f0a7c11 */ /* 0x008fe4000f8010ff */
[----:B------:R-:W-:Y:S01]  /*1c70*/  LEA R14, P1, R17, UR14, 0x2 ;  /* 0x0000000e110e7c11 */ /* 0x000fe2000f8210ff */
[----:B--2---:R-:W-:Y:S01]  /*1c80*/  IMAD.WIDE R12, R11, 0x4, R12 ;  /* 0x000000040b0c7825 */ /* 0x004fe200078e020c */
[----:B------:R-:W-:Y:S02]  /*1c90*/  LEA.HI.X R11, R15, UR15, R16, 0x2, P0 ;  /* 0x0000000f0f0b7c11 */ /* 0x000fe400080f1410 */
[----:B------:R-:W-:Y:S02]  /*1ca0*/  LEA.HI.X R15, R17, UR15, R18, 0x2, P1 ;  /* 0x0000000f110f7c11 */ /* 0x000fe400088f1412 */
[----:B------:R-:W2:Y:S04]  /*1cb0*/  LDG.E R16, desc[UR8][R12.64] ;  /* 0x000000080c107981 */ /* 0x000ea8000c1e1900 */
[----:B------:R-:W2:Y:S04]  /*1cc0*/  LDG.E R10, desc[UR8][R10.64+0x8] ;  /* 0x000008080a0a7981 */ /* 0x000ea8000c1e1900 */
[----:B------:R-:W3:Y:S04]  /*1cd0*/  LDG.E R14, desc[UR8][R14.64+0x8] ;  /* 0x000008080e0e7981 */ /* 0x000ee8000c1e1900 */
[----:B------:R-:W3:Y:S01]  /*1ce0*/  LDG.E R17, desc[UR8][R12.64+0x4] ;  /* 0x000004080c117981 */ /* 0x000ee2000c1e1900 */
[----:B------:R-:W-:-:S02]  /*1cf0*/  VIADD R9, R9, 0x2 ;  /* 0x0000000209097836 */ /* 0x000fc40000000000 */
[----:B--2---:R-:W-:-:S04]  /*1d00*/  FFMA R16, R16, R10, R25 ;  /* 0x0000000a10107223 */ /* 0x004fc80000000019 */
[----:B---3--:R-:W-:-:S07]  /*1d10*/  FFMA R25, R17, R14, R16 ;  /* 0x0000000e11197223 */ /* 0x008fce0000000010 */
.L_x_14:
[----:B------:R-:W-:Y:S05]  /*1d20*/  BRA.U !UP3, `(.L_x_12) ;  /* 0x000000010b307547 */ /* 0x000fea000b800000 */
[----:B------:R-:W2:Y:S01]  /*1d30*/  LDC.64 R12, c[0x0][0x380] ;  /* 0x0000e000ff0c7b82 */ /* 0x000ea20000000a00 */
[----:B------:R-:W3:Y:S01]  /*1d40*/  LDCU.64 UR14, c[0x0][0x388] ;  /* 0x00007100ff0e77ac */ /* 0x000ee20008000a00 */
[----:B0-----:R-:W-:Y:S02]  /*1d50*/  IMAD R10, R9, UR12, RZ ;  /* 0x0000000c090a7c24 */ /* 0x001fe4000f8e02ff */
[----:B------:R-:W-:-:S03]  /*1d60*/  IMAD.IADD R9, R8, 0x1, R9 ;  /* 0x0000000108097824 */ /* 0x000fc600078e0209 */
[----:B------:R-:W-:-:S05]  /*1d70*/  IADD3 R11, P0, PT, R10, R3, RZ ;  /* 0x000000030a0b7210 */ /* 0x000fca0007f1e0ff */
[----:B------:R-:W-:Y:S01]  /*1d80*/  IMAD.X R14, RZ, RZ, RZ, P0 ;  /* 0x000000ffff0e7224 */ /* 0x000fe200000e06ff */
[----:B---3--:R-:W-:-:S04]  /*1d90*/  LEA R10, P0, R11, UR14, 0x2 ;  /* 0x0000000e0b0a7c11 */ /* 0x008fc8000f8010ff */
[----:B------:R-:W-:Y:S01]  /*1da0*/  LEA.HI.X R11, R11, UR15, R14, 0x2, P0 ;  /* 0x0000000f0b0b7c11 */ /* 0x000fe200080f140e */
[----:B--2---:R-:W-:-:S04]  /*1db0*/  IMAD.WIDE R12, R9, 0x4, R12 ;  /* 0x00000004090c7825 */ /* 0x004fc800078e020c */
[----:B------:R-:W2:Y:S04]  /*1dc0*/  LDG.E R10, desc[UR8][R10.64+0x8] ;  /* 0x000008080a0a7981 */ /* 0x000ea8000c1e1900 */
[----:B------:R-:W2:Y:S02]  /*1dd0*/  LDG.E R12, desc[UR8][R12.64] ;  /* 0x000000080c0c7981 */ /* 0x000ea4000c1e1900 */
[----:B--2---:R-:W-:-:S07]  /*1de0*/  FFMA R25, R12, R10, R25 ;  /* 0x0000000a0c197223 */ /* 0x004fce0000000019 */
.L_x_12:
[----:B------:R2:W-:Y:S01]  /*1df0*/  STG.E desc[UR8][R6.64+0x8], R25 ;  /* 0x0000081906007986 */ /* 0x0005e2000c101908 */
[----:B-1----:R-:W-:Y:S01]  /*1e00*/  MOV R23, RZ ;  /* 0x000000ff00177202 */ /* 0x002fe20000000f00 */
[----:B------:R-:W-:Y:S01]  /*1e10*/  IMAD.MOV.U32 R9, RZ, RZ, RZ ;  /* 0x000000ffff097224 */ /* 0x000fe200078e00ff */
[----:B------:R-:W-:Y:S06]  /*1e20*/  BRA.U !UP0, `(.L_x_15) ;  /* 0x0000000508287547 */ /* 0x000fec000b800000 */
[----:B0-----:R-:W0:Y:S01]  /*1e30*/  LDC.64 R10, c[0x0][0x380] ;  /* 0x0000e000ff0a7b82 */ /* 0x001e220000000a00 */
[----:B------:R-:W-:Y:S01]  /*1e40*/  IMAD.MOV.U32 R23, RZ, RZ, RZ ;  /* 0x000000ffff177224 */ /* 0x000fe200078e00ff */
[----:B------:R-:W1:Y:S01]  /*1e50*/  LDCU.64 UR14, c[0x0][0x388] ;  /* 0x00007100ff0e77ac */ /* 0x000e620008000a00 */
[----:B------:R-:W-:-:S05]  /*1e60*/  UMOV UR4, URZ ;  /* 0x000000ff00047c82 */ /* 0x000fca0008000000 */
.L_x_16:
[----:B------:R-:W-:Y:S02]  /*1e70*/  UIMAD UR13, UR4, UR12, URZ ;  /* 0x0000000c040d72a4 */ /* 0x000fe4000f8e02ff */
[----:B------:R-:W-:Y:S02]  /*1e80*/  VIADD R13, R8, UR4 ;  /* 0x00000004080d7c36 */ /* 0x000fe40008000000 */
[----:B------:R-:W-:Y:S02]  /*1e90*/  UIADD3 UR6, UPT, UPT, UR13, UR12, URZ ;  /* 0x0000000c0d067290 */ /* 0x000fe4000fffe0ff */
[----:B0-----:R-:W-:Y:S01]  /*1ea0*/  IMAD.WIDE R12, R13, 0x4, R10 ;  /* 0x000000040d0c7825 */ /* 0x001fe200078e020a */
[----:B------:R-:W-:-:S04]  /*1eb0*/  IADD3 R15, P0, PT, R3, UR13, RZ ;  /* 0x0000000d030f7c10 */ /* 0x000fc8000ff1e0ff */
[----:B------:R-:W-:Y:S01]  /*1ec0*/  IADD3.X R16, PT, PT, RZ, RZ, RZ, P0, !PT ;  /* 0x000000ffff107210 */ /* 0x000fe200007fe4ff */
[----:B------:R-:W3:Y:S01]  /*1ed0*/  LDG.E R26, desc[UR8][R12.64] ;  /* 0x000000080c1a7981 */ /* 0x000ee2000c1e1900 */
[----:B-1----:R-:W-:Y:S02]  /*1ee0*/  LEA R14, P0, R15, UR14, 0x2 ;  /* 0x0000000e0f0e7c11 */ /* 0x002fe4000f8010ff */
[----:B------:R-:W-:Y:S01]  /*1ef0*/  IADD3 R9, P1, PT, R3, UR6, RZ ;  /* 0x0000000603097c10 */ /* 0x000fe2000ff3e0ff */
[----:B------:R-:W4:Y:S01]  /*1f00*/  LDG.E R24, desc[UR8][R12.64+0x4] ;  /* 0x000004080c187981 */ /* 0x000f22000c1e1900 */
[----:B------:R-:W-:Y:S02]  /*1f10*/  LEA.HI.X R15, R15, UR15, R16, 0x2, P0 ;  /* 0x0000000f0f0f7c11 */ /* 0x000fe400080f1410 */
[C---:B------:R-:W-:Y:S01]  /*1f20*/  LEA R16, P0, R9.reuse, UR14, 0x2 ;  /* 0x0000000e09107c11 */ /* 0x040fe2000f8010ff */
[----:B------:R-:W-:Y:S02]  /*1f30*/  IMAD.X R18, RZ, RZ, RZ, P1 ;  /* 0x000000ffff127224 */ /* 0x000fe400008e06ff */
[----:B--2---:R0:W3:Y:S03]  /*1f40*/  LDG.E R25, desc[UR8][R14.64+0xc] ;  /* 0x00000c080e197981 */ /* 0x0040e6000c1e1900 */
[----:B------:R-:W-:-:S05]  /*1f50*/  LEA.HI.X R17, R9, UR15, R18, 0x2, P0 ;  /* 0x0000000f09117c11 */ /* 0x000fca00080f1412 */
[----:B------:R1:W4:Y:S01]  /*1f60*/  LDG.E R9, desc[UR8][R16.64+0xc] ;  /* 0x00000c0810097981 */ /* 0x000322000c1e1900 */
        /* <DEDUP_REMOVED lines=10> */
[----:B------:R0:W2:Y:S01]  /*2010*/  LDG.E R22, desc[UR8][R20.64+0xc] ;  /* 0x00000c0814167981 */ /* 0x0000a2000c1e1900 */
[----:B------:R-:W-:Y:S02]  /*2020*/  IMAD.X R28, RZ, RZ, RZ, P0 ;  /* 0x000000ffff1c7224 */ /* 0x000fe400000e06ff */
[----:B------:R-:W-:Y:S02]  /*2030*/  IADD3.X R19, PT, PT, RZ, RZ, RZ, P1, !PT ;  /* 0x000000ffff137210 */ /* 0x000fe40000ffe4ff */
[----:B------:R-:W-:Y:S01]  /*2040*/  IADD3 R15, P2, PT, R3, UR6, RZ ;  /* 0x00000006030f7c10 */ /* 0x000fe2000ff5e0ff */
[----:B------:R-:W-:Y:S01]  /*2050*/  UIADD3 UR6, UPT, UPT, UR6, UR12, URZ ;  /* 0x0000000c06067290 */ /* 0x000fe2000fffe0ff */
[----:B-1----:R-:W-:-:S02]  /*2060*/  LEA R16, P0, R27, UR14, 0x2 ;  /* 0x0000000e1b107c11 */ /* 0x002fc4000f8010ff */
[C---:B------:R-:W-:Y:S02]  /*2070*/  LEA R18, P1, R14.reuse, UR14, 0x2 ;  /* 0x0000000e0e127c11 */ /* 0x040fe4000f8210ff */
[----:B------:R-:W-:Y:S01]  /*2080*/  LEA.HI.X R17, R27, UR15, R28, 0x2, P0 ;  /* 0x0000000f1b117c11 */ /* 0x000fe200080f141c */
[----:B------:R-:W-:Y:S01]  /*2090*/  IMAD.X R28, RZ, RZ, RZ, P2 ;  /* 0x000000ffff1c7224 */ /* 0x000fe200010e06ff */
[----:B------:R-:W-:Y:S02]  /*20a0*/  LEA.HI.X R19, R14, UR15, R19, 0x2, P1 ;  /* 0x0000000f0e137c11 */ /* 0x000fe400088f1413 */
[----:B0-----:R-:W-:Y:S01]  /*20b0*/  IADD3 R21, P1, PT, R3, UR6, RZ ;  /* 0x0000000603157c10 */ /* 0x001fe2000ff3e0ff */
[----:B------:R-:W5:Y:S01]  /*20c0*/  LDG.E R16, desc[UR8][R16.64+0xc] ;  /* 0x00000c0810107981 */ /* 0x000f62000c1e1900 */
[----:B------:R-:W-:-:S03]  /*20d0*/  LEA R14, P0, R15, UR14, 0x2 ;  /* 0x0000000e0f0e7c11 */ /* 0x000fc6000f8010ff */
[----:B------:R-:W-:Y:S01]  /*20e0*/  IMAD.X R27, RZ, RZ, RZ, P1 ;  /* 0x000000ffff1b7224 */ /* 0x000fe200008e06ff */
[----:B------:R-:W-:Y:S02]  /*20f0*/  LEA.HI.X R15, R15, UR15, R28, 0x2, P0 ;  /* 0x0000000f0f0f7c11 */ /* 0x000fe400080f141c */
[C---:B------:R-:W-:Y:S01]  /*2100*/  LEA R20, P0, R21.reuse, UR14, 0x2 ;  /* 0x0000000e15147c11 */ /* 0x040fe2000f8010ff */
[----:B------:R-:W-:Y:S01]  /*2110*/  UIADD3 UR6, UPT, UPT, UR6, UR12, URZ ;  /* 0x0000000c06067290 */ /* 0x000fe2000fffe0ff */
[----:B------:R0:W5:Y:S02]  /*2120*/  LDG.E R28, desc[UR8][R18.64+0xc] ;  /* 0x00000c08121c7981 */ /* 0x000164000c1e1900 */
[----:B------:R-:W-:Y:S02]  /*2130*/  LEA.HI.X R21, R21, UR15, R27, 0x2, P0 ;  /* 0x0000000f15157c11 */ /* 0x000fe400080f141b */
[----:B------:R-:W2:Y:S04]  /*2140*/  LDG.E R27, desc[UR8][R12.64+0x8] ;  /* 0x000008080c1b7981 */ /* 0x000ea8000c1e1900 */
[----:B------:R-:W5:Y:S04]  /*2150*/  LDG.E R17, desc[UR8][R12.64+0xc] ;  /* 0x00000c080c117981 */ /* 0x000f68000c1e1900 */
[----:B------:R-:W5:Y:S04]  /*2160*/  LDG.E R14, desc[UR8][R14.64+0xc] ;  /* 0x00000c080e0e7981 */ /* 0x000f68000c1e1900 */
[----:B------:R-:W5:Y:S04]  /*2170*/  LDG.E R20, desc[UR8][R20.64+0xc] ;  /* 0x00000c0814147981 */ /* 0x000f68000c1e1900 */
[----:B------:R-:W5:Y:S01]  /*2180*/  LDG.E R15, desc[UR8][R12.64+0x18] ;  /* 0x000018080c0f7981 */ /* 0x000f62000c1e1900 */
[----:B---3--:R-:W-:Y:S01]  /*2190*/  FFMA R29, R26, R25, R23 ;  /* 0x000000191a1d7223 */ /* 0x008fe20000000017 */
[----:B------:R-:W-:-:S02]  /*21a0*/  IADD3 R23, P0, PT, R3, UR6, RZ ;  /* 0x0000000603177c10 */ /* 0x000fc4000ff1e0ff */
[----:B------:R-:W3:Y:S03]  /*21b0*/  LDG.E R25, desc[UR8][R12.64+0x10] ;  /* 0x000010080c197981 */ /* 0x000ee6000c1e1900 */
[----:B------:R-:W-:Y:S01]  /*21c0*/  IMAD.X R26, RZ, RZ, RZ, P0 ;  /* 0x000000ffff1a7224 */ /* 0x000fe200000e06ff */
[C---:B0-----:R-:W-:Y:S01]  /*21d0*/  LEA R18, P0, R23.reuse, UR14, 0x2 ;  /* 0x0000000e17127c11 */ /* 0x041fe2000f8010ff */
[----:B----4-:R-:W-:Y:S02]  /*21e0*/  FFMA R24, R24, R9, R29 ;  /* 0x0000000918187223 */ /* 0x010fe4000000001d */
[----:B------:R-:W4:Y:S01]  /*21f0*/  LDG.E R9, desc[UR8][R12.64+0x14] ;  /* 0x000014080c097981 */ /* 0x000f22000c1e1900 */
[----:B------:R-:W-:-:S03]  /*2200*/  LEA.HI.X R19, R23, UR15, R26, 0x2, P0 ;  /* 0x0000000f17137c11 */ /* 0x000fc600080f141a */
[----:B------:R-:W4:Y:S04]  /*2210*/  LDG.E R23, desc[UR8][R12.64+0x1c] ;  /* 0x00001c080c177981 */ /* 0x000f28000c1e1900 */
[----:B------:R-:W4:Y:S01]  /*2220*/  LDG.E R18, desc[UR8][R18.64+0xc] ;  /* 0x00000c0812127981 */ /* 0x000f22000c1e1900 */
[----:B------:R-:W-:-:S04]  /*2230*/  UIADD3 UR4, UPT, UPT, UR4, 0x8, URZ ;  /* 0x0000000804047890 */ /* 0x000fc8000fffe0ff */
[----:B------:R-:W-:Y:S01]  /*2240*/  UISETP.NE.AND UP2, UPT, UR4, UR5, UPT ;  /* 0x000000050400728c */ /* 0x000fe2000bf45270 */
[----:B--2---:R-:W-:-:S04]  /*2250*/  FFMA R22, R27, R22, R24 ;  /* 0x000000161b167223 */ /* 0x004fc80000000018 */
[----:B-----5:R-:W-:-:S04]  /*2260*/  FFMA R16, R17, R16, R22 ;  /* 0x0000001011107223 */ /* 0x020fc80000000016 */
[----:B---3--:R-:W-:-:S04]  /*2270*/  FFMA R16, R25, R28, R16 ;  /* 0x0000001c19107223 */ /* 0x008fc80000000010 */
[----:B----4-:R-:W-:-:S04]  /*2280*/  FFMA R14, R9, R14, R16 ;  /* 0x0000000e090e7223 */ /* 0x010fc80000000010 */
[----:B------:R-:W-:-:S04]  /*2290*/  FFMA R14, R15, R20, R14 ;  /* 0x000000140f0e7223 */ /* 0x000fc8000000000e */
[----:B------:R-:W-:Y:S01]  /*22a0*/  FFMA R23, R23, R18, R14 ;  /* 0x0000001217177223 */ /* 0x000fe2000000000e */
[----:B------:R-:W-:Y:S06]  /*22b0*/  BRA.U UP2, `(.L_x_16) ;  /* 0xfffffff902ec7547 */ /* 0x000fec000b83ffff */
[----:B------:R-:W-:-:S07]  /*22c0*/  MOV R9, UR5 ;  /* 0x0000000500097c02 */ /* 0x000fce0008000f00 */
.L_x_15:
[----:B------:R-:W-:Y:S05]  /*22d0*/  BRA.U !UP1, `(.L_x_17) ;  /* 0x0000000509407547 */ /* 0x000fea000b800000 */
[----:B------:R-:W-:Y:S02]  /*22e0*/  UIADD3 UR4, UPT, UPT, UR7, -0x1, URZ ;  /* 0xffffffff07047890 */ /* 0x000fe4000fffe0ff */
[----:B------:R-:W-:Y:S02]  /*22f0*/  UISETP.NE.AND UP3, UPT, UR10, URZ, UPT ;  /* 0x000000ff0a00728c */ /* 0x000fe4000bf65270 */
[----:B------:R-:W-:-:S09]  /*2300*/  UISETP.GE.U32.AND UP2, UPT, UR4, 0x3, UPT ;  /* 0x000000030400788c */ /* 0x000fd2000bf46070 */
[----:B------:R-:W-:Y:S05]  /*2310*/  BRA.U !UP2, `(.L_x_18) ;  /* 0x000000010a947547 */ /* 0x000fea000b800000 */
[----:B------:R-:W1:Y:S01]  /*2320*/  LDCU.64 UR14, c[0x0][0x388] ;  /* 0x00007100ff0e77ac */ /* 0x000e620008000a00 */
[----:B------:R-:W3:Y:S01]  /*2330*/  LDC.64 R14, c[0x0][0x380] ;  /* 0x0000e000ff0e7b82 */ /* 0x000ee20000000a00 */
[----:B0-----:R-:W-:Y:S02]  /*2340*/  IMAD R10, R9, UR12, RZ ;  /* 0x0000000c090a7c24 */ /* 0x001fe4000f8e02ff */
[----:B------:R-:W-:Y:S02]  /*2350*/  IMAD.IADD R13, R8, 0x1, R9 ;  /* 0x00000001080d7824 */ /* 0x000fe400078e0209 */
[----:B------:R-:W-:Y:S01]  /*2360*/  VIADD R12, R10, UR12 ;  /* 0x0000000c0a0c7c36 */ /* 0x000fe20008000000 */
[----:B------:R-:W-:-:S04]  /*2370*/  IADD3 R17, P0, PT, R3, R10, RZ ;  /* 0x0000000a03117210 */ /* 0x000fc80007f1e0ff */
[----:B------:R-:W-:Y:S01]  /*2380*/  IADD3 R11, P1, PT, R3, R12, RZ ;  /* 0x0000000c030b7210 */ /* 0x000fe20007f3e0ff */
[----:B------:R-:W-:Y:S01]  /*2390*/  VIADD R12, R12, UR12 ;  /* 0x0000000c0c0c7c36 */ /* 0x000fe20008000000 */
[----:B------:R-:W-:-:S03]  /*23a0*/  IADD3.X R20, PT, PT, RZ, RZ, RZ, P0, !PT ;  /* 0x000000ffff147210 */ /* 0x000fc600007fe4ff */
[----:B------:R-:W-:Y:S01]  /*23b0*/  IMAD.X R18, RZ, RZ, RZ, P1 ;  /* 0x000000ffff127224 */ /* 0x000fe200008e06ff */
[----:B-1----:R-:W-:Y:S02]  /*23c0*/  LEA R16, P0, R17, UR14, 0x2 ;  /* 0x0000000e11107c11 */ /* 0x002fe4000f8010ff */
[----:B------:R-:W-:Y:S02]  /*23d0*/  LEA R10, P1, R11, UR14, 0x2 ;  /* 0x0000000e0b0a7c11 */ /* 0x000fe4000f8210ff */
[----:B------:R-:W-:Y:S02]  /*23e0*/  LEA.HI.X R17, R17, UR15, R20, 0x2, P0 ;  /* 0x0000000f11117c11 */ /* 0x000fe400080f1414 */
[----:B------:R-:W-:Y:S01]  /*23f0*/  IADD3 R20, P0, PT, R3, R12, RZ ;  /* 0x0000000c03147210 */ /* 0x000fe20007f1e0ff */
[----:B---3--:R-:W-:Y:S01]  /*2400*/  IMAD.WIDE R14, R13, 0x4, R14 ;  /* 0x000000040d0e7825 */ /* 0x008fe200078e020e */
[----:B------:R-:W-:Y:S01]  /*2410*/  LEA.HI.X R11, R11, UR15, R18, 0x2, P1 ;  /* 0x0000000f0b0b7c11 */ /* 0x000fe200088f1412 */
[----:B------:R-:W3:Y:S02]  /*2420*/  LDG.E R16, desc[UR8][R16.64+0xc] ;  /* 0x00000c0810107981 */ /* 0x000ee4000c1e1900 */
[----:B------:R-:W-:-:S02]  /*2430*/  VIADD R18, R12, UR12 ;  /* 0x0000000c0c127c36 */ /* 0x000fc40008000000 */
[----:B------:R-:W-:Y:S01]  /*2440*/  IMAD.X R13, RZ, RZ, RZ, P0 ;  /* 0x000000ffff0d7224 */ /* 0x000fe200000e06ff */
[C---:B------:R-:W-:Y:S01]  /*2450*/  LEA R12, P0, R20.reuse, UR14, 0x2 ;  /* 0x0000000e140c7c11 */ /* 0x040fe2000f8010ff */
[----:B------:R-:W4:Y:S01]  /*2460*/  LDG.E R10, desc[UR8][R10.64+0xc] ;  /* 0x00000c080a0a7981 */ /* 0x000f22000c1e1900 */
[----:B------:R-:W-:Y:S02]  /*2470*/  IADD3 R19, P1, PT, R3, R18, RZ ;  /* 0x0000001203137210 */ /* 0x000fe40007f3e0ff */
[----:B------:R-:W-:Y:S01]  /*2480*/  LEA.HI.X R13, R20, UR15, R13, 0x2, P0 ;  /* 0x0000000f140d7c11 */ /* 0x000fe200080f140d */
[----:B------:R-:W4:Y:S01]  /*2490*/  LDG.E R21, desc[UR8][R14.64+0x4] ;  /* 0x000004080e157981 */ /* 0x000f22000c1e1900 */
[----:B------:R-:W-:-:S03]  /*24a0*/  IADD3.X R22, PT, PT, RZ, RZ, RZ, P1, !PT ;  /* 0x000000ffff167210 */ /* 0x000fc60000ffe4ff */
[----:B------:R-:W3:Y:S01]  /*24b0*/  LDG.E R20, desc[UR8][R14.64] ;  /* 0x000000080e147981 */ /* 0x000ee2000c1e1900 */
[----:B------:R-:W-:-:S03]  /*24c0*/  LEA R18, P0, R19, UR14, 0x2 ;  /* 0x0000000e13127c11 */ /* 0x000fc6000f8010ff */
[----:B------:R-:W5:Y:S01]  /*24d0*/  LDG.E R12, desc[UR8][R12.64+0xc] ;  /* 0x00000c080c0c7981 */ /* 0x000f62000c1e1900 */
[----:B------:R-:W-:-:S03]  /*24e0*/  LEA.HI.X R19, R19, UR15, R22, 0x2, P0 ;  /* 0x0000000f13137c11 */ /* 0x000fc600080f1416 */
[----:B--2---:R-:W5:Y:S04]  /*24f0*/  LDG.E R25, desc[UR8][R14.64+0x8] ;  /* 0x000008080e197981 */ /* 0x004f68000c1e1900 */
[----:B------:R-:W2:Y:S04]  /*2500*/  LDG.E R18, desc[UR8][R18.64+0xc] ;  /* 0x00000c0812127981 */ /* 0x000ea8000c1e1900 */
[----:B------:R-:W2:Y:S01]  /*2510*/  LDG.E R17, desc[UR8][R14.64+0xc] ;  /* 0x00000c080e117981 */ /* 0x000ea2000c1e1900 */
[----:B------:R-:W-:Y:S02]  /*2520*/  VIADD R9, R9, 0x4 ;  /* 0x0000000409097836 */ /* 0x000fe40000000000 */
[----:B---3--:R-:W-:-:S04]  /*2530*/  FFMA R16, R20, R16, R23 ;  /* 0x0000001014107223 */ /* 0x008fc80000000017 */
[----:B----4-:R-:W-:-:S04]  /*2540*/  FFMA R16, R21, R10, R16 ;  /* 0x0000000a15107223 */ /* 0x010fc80000000010 */
[----:B-----5:R-:W-:-:S04]  /*2550*/  FFMA R16, R25, R12, R16 ;  /* 0x0000000c19107223 */ /* 0x020fc80000000010 */
[----:B--2---:R-:W-:-:S07]  /*2560*/  FFMA R23, R17, R18, R16 ;  /* 0x0000001211177223 */ /* 0x004fce0000000010 */
.L_x_18:
[----:B------:R-:W-:Y:S05]  /*2570*/  BRA.U !UP3, `(.L_x_17) ;  /* 0x000000010b987547 */ /* 0x000fea000b800000 */
[----:B------:R-:W-:Y:S02]  /*2580*/  UIADD3 UR4, UPT, UPT, UR10, -0x1, URZ ;  /* 0xffffffff0a047890 */ /* 0x000fe4000fffe0ff */
[----:B------:R-:W-:Y:S02]  /*2590*/  UISETP.NE.AND UP3, UPT, UR11, URZ, UPT ;  /* 0x000000ff0b00728c */ /* 0x000fe4000bf65270 */
[----:B------:R-:W-:-:S09]  /*25a0*/  UISETP.NE.AND UP2, UPT, UR4, URZ, UPT ;  /* 0x000000ff0400728c */ /* 0x000fd2000bf45270 */
[----:B------:R-:W-:Y:S05]  /*25b0*/  BRA.U !UP2, `(.L_x_19) ;  /* 0x000000010a547547 */ /* 0x000fea000b800000 */
[----:B------:R-:W1:Y:S01]  /*25c0*/  LDC.64 R12, c[0x0][0x380] ;  /* 0x0000e000ff0c7b82 */ /* 0x000e620000000a00 */
[----:B------:R-:W3:Y:S01]  /*25d0*/  LDCU.64 UR14, c[0x0][0x388] ;  /* 0x00007100ff0e77ac */ /* 0x000ee20008000a00 */
[----:B0-----:R-:W-:Y:S02]  /*25e0*/  IMAD R10, R9, UR12, RZ ;  /* 0x0000000c090a7c24 */ /* 0x001fe4000f8e02ff */
[----:B------:R-:W-:Y:S02]  /*25f0*/  IMAD.IADD R11, R8, 0x1, R9 ;  /* 0x00000001080b7824 */ /* 0x000fe400078e0209 */
[----:B------:R-:W-:Y:S01]  /*2600*/  VIADD R14, R10, UR12 ;  /* 0x0000000c0a0e7c36 */ /* 0x000fe20008000000 */
[----:B------:R-:W-:-:S04]  /*2610*/  IADD3 R15, P0, PT, R3, R10, RZ ;  /* 0x0000000a030f7210 */ /* 0x000fc80007f1e0ff */
[----:B------:R-:W-:Y:S02]  /*2620*/  IADD3 R17, P1, PT, R3, R14, RZ ;  /* 0x0000000e03117210 */ /* 0x000fe40007f3e0ff */
[----:B------:R-:W-:-:S03]  /*2630*/  IADD3.X R16, PT, PT, RZ, RZ, RZ, P0, !PT ;  /* 0x000000ffff107210 */ /* 0x000fc600007fe4ff */
[----:B------:R-:W-:Y:S01]  /*2640*/  IMAD.X R18, RZ, RZ, RZ, P1 ;  /* 0x000000ffff127224 */ /* 0x000fe200008e06ff */
[----:B---3--:R-:W-:Y:S02]  /*2650*/  LEA R10, P0, R15, UR14, 0x2 ;  /* 0x0000000e0f0a7c11 */ /* 0x008fe4000f8010ff */
[----:B------:R-:W-:Y:S01]  /*2660*/  LEA R14, P1, R17, UR14, 0x2 ;  /* 0x0000000e110e7c11 */ /* 0x000fe2000f8210ff */
[----:B-1----:R-:W-:Y:S01]  /*2670*/  IMAD.WIDE R12, R11, 0x4, R12 ;  /* 0x000000040b0c7825 */ /* 0x002fe200078e020c */
[----:B------:R-:W-:Y:S02]  /*2680*/  LEA.HI.X R11, R15, UR15, R16, 0x2, P0 ;  /* 0x0000000f0f0b7c11 */ /* 0x000fe400080f1410 */
[----:B------:R-:W-:Y:S02]  /*2690*/  LEA.HI.X R15, R17, UR15, R18, 0x2, P1 ;  /* 0x0000000f110f7c11 */ /* 0x000fe400088f1412 */
[----:B------:R-:W3:Y:S04]  /*26a0*/  LDG.E R16, desc[UR8][R12.64] ;  /* 0x000000080c107981 */ /* 0x000ee8000c1e1900 */
[----:B------:R-:W3:Y:S04]  /*26b0*/  LDG.E R10, desc[UR8][R10.64+0xc] ;  /* 0x00000c080a0a7981 */ /* 0x000ee8000c1e1900 */
[----:B------:R-:W4:Y:S04]  /*26c0*/  LDG.E R14, desc[UR8][R14.64+0xc] ;  /* 0x00000c080e0e7981 */ /* 0x000f28000c1e1900 */
[----:B------:R-:W4:Y:S01]  /*26d0*/  LDG.E R17, desc[UR8][R12.64+0x4] ;  /* 0x000004080c117981 */ /* 0x000f22000c1e1900 */
[----:B------:R-:W-:-:S02]  /*26e0*/  VIADD R9, R9, 0x2 ;  /* 0x0000000209097836 */ /* 0x000fc40000000000 */
[----:B---3--:R-:W-:-:S04]  /*26f0*/  FFMA R16, R16, R10, R23 ;  /* 0x0000000a10107223 */ /* 0x008fc80000000017 */
[----:B----4-:R-:W-:-:S07]  /*2700*/  FFMA R23, R17, R14, R16 ;  /* 0x0000000e11177223 */ /* 0x010fce0000000010 */
.L_x_19:
[----:B------:R-:W-:Y:S05]  /*2710*/  BRA.U !UP3, `(.L_x_17) ;  /* 0x000000010b307547 */ /* 0x000fea000b800000 */
[----:B------:R-:W1:Y:S01]  /*2720*/  LDC.64 R12, c[0x0][0x380] ;  /* 0x0000e000ff0c7b82 */ /* 0x000e620000000a00 */
[----:B------:R-:W3:Y:S01]  /*2730*/  LDCU.64 UR14, c[0x0][0x388] ;  /* 0x00007100ff0e77ac */ /* 0x000ee20008000a00 */
[----:B0-----:R-:W-:Y:S02]  /*2740*/  IMAD R10, R9, UR12, RZ ;  /* 0x0000000c090a7c24 */ /* 0x001fe4000f8e02ff */
[----:B------:R-:W-:-:S03]  /*2750*/  IMAD.IADD R9, R8, 0x1, R9 ;  /* 0x0000000108097824 */ /* 0x000fc600078e0209 */
[----:B------:R-:W-:-:S04]  /*2760*/  IADD3 R11, P0, PT, R10, R3, RZ ;  /* 0x000000030a0b7210 */ /* 0x000fc80007f1e0ff */
[----:B------:R-:W-:Y:S02]  /*2770*/  IADD3.X R14, PT, PT, RZ, RZ, RZ, P0, !PT ;  /* 0x000000ffff0e7210 */ /* 0x000fe400007fe4ff */
[----:B---3--:R-:W-:-:S04]  /*2780*/  LEA R10, P0, R11, UR14, 0x2 ;  /* 0x0000000e0b0a7c11 */ /* 0x008fc8000f8010ff */
[----:B------:R-:W-:Y:S01]  /*2790*/  LEA.HI.X R11, R11, UR15, R14, 0x2, P0 ;  /* 0x0000000f0b0b7c11 */ /* 0x000fe200080f140e */
[----:B-1----:R-:W-:-:S04]  /*27a0*/  IMAD.WIDE R12, R9, 0x4, R12 ;  /* 0x00000004090c7825 */ /* 0x002fc800078e020c */
[----:B------:R-:W3:Y:S04]  /*27b0*/  LDG.E R10, desc[UR8][R10.64+0xc] ;  /* 0x00000c080a0a7981 */ /* 0x000ee8000c1e1900 */
[----:B------:R-:W3:Y:S02]  /*27c0*/  LDG.E R12, desc[UR8][R12.64] ;  /* 0x000000080c0c7981 */ /* 0x000ee4000c1e1900 */
[----:B---3--:R-:W-:-:S07]  /*27d0*/  FFMA R23, R12, R10, R23 ;  /* 0x0000000a0c177223 */ /* 0x008fce0000000017 */
.L_x_17:
[----:B------:R1:W-:Y:S01]  /*27e0*/  STG.E desc[UR8][R6.64+0xc], R23 ;  /* 0x00000c1706007986 */ /* 0x0003e2000c101908 */
[----:B--2---:R-:W-:Y:S02]  /*27f0*/  IMAD.MOV.U32 R25, RZ, RZ, RZ ;  /* 0x000000ffff197224 */ /* 0x004fe400078e00ff */
[----:B------:R-:W-:Y:S01]  /*2800*/  IMAD.MOV.U32 R9, RZ, RZ, RZ ;  /* 0x000000ffff097224 */ /* 0x000fe200078e00ff */
[----:B------:R-:W-:Y:S06]  /*2810*/  BRA.U !UP0, `(.L_x_20) ;  /* 0x0000000508287547 */ /* 0x000fec000b800000 */
[----:B0-----:R-:W0:Y:S01]  /*2820*/  LDC.64 R10, c[0x0][0x380] ;  /* 0x0000e000ff0a7b82 */ /* 0x001e220000000a00 */
[----:B------:R-:W-:Y:S01]  /*2830*/  IMAD.MOV.U32 R25, RZ, RZ, RZ ;  /* 0x000000ffff197224 */ /* 0x000fe200078e00ff */
[----:B------:R-:W2:Y:S01]  /*2840*/  LDCU.64 UR14, c[0x0][0x388] ;  /* 0x00007100ff0e77ac */ /* 0x000ea20008000a00 */
[----:B------:R-:W-:-:S05]  /*2850*/  UMOV UR4, URZ ;  /* 0x000000ff00047c82 */ /* 0x000fca0008000000 */
.L_x_21:
[----:B------:R-:W-:Y:S02]  /*2860*/  UIMAD UR13, UR4, UR12, URZ ;  /* 0x0000000c040d72a4 */ /* 0x000fe4000f8e02ff */
[----:B------:R-:W-:Y:S02]  /*2870*/  IADD3 R13, PT, PT, R8, UR4, RZ ;  /* 0x00000004080d7c10 */ /* 0x000fe4000fffe0ff */
[----:B------:R-:W-:Y:S02]  /*2880*/  UIADD3 UR6, UPT, UPT, UR13, UR12, URZ ;  /* 0x0000000c0d067290 */ /* 0x000fe4000fffe0ff */
[----:B------:R-:W-:Y:S01]  /*2890*/  IADD3 R15, P0, PT, R3, UR13, RZ ;  /* 0x0000000d030f7c10 */ /* 0x000fe2000ff1e0ff */
[----:B0-----:R-:W-:-:S03]  /*28a0*/  IMAD.WIDE R12, R13, 0x4, R10 ;  /* 0x000000040d0c7825 */ /* 0x001fc600078e020a */
[----:B------:R-:W-:Y:S01]  /*28b0*/  IADD3 R9, P1, PT, R3, UR6, RZ ;  /* 0x0000000603097c10 */ /* 0x000fe2000ff3e0ff */
[----:B------:R-:W-:Y:S01]  /*28c0*/  IMAD.X R16, RZ, RZ, RZ, P0 ;  /* 0x000000ffff107224 */ /* 0x000fe200000e06ff */
[C---:B--2---:R-:W-:Y:S01]  /*28d0*/  LEA R14, P0, R15.reuse, UR14, 0x2 ;  /* 0x0000000e0f0e7c11 */ /* 0x044fe2000f8010ff */
[----:B------:R-:W2:Y:S02]  /*28e0*/  LDG.E R26, desc[UR8][R12.64] ;  /* 0x000000080c1a7981 */ /* 0x000ea4000c1e1900 */
[----:B------:R-:W-:Y:S01]  /*28f0*/  IMAD.X R18, RZ, RZ, RZ, P1 ;  /* 0x000000ffff127224 */ /* 0x000fe200008e06ff */
        /* <DEDUP_REMOVED lines=17> */
[----:B------:R-:W-:Y:S02]  /*2a10*/  IADD3.X R28, PT, PT, RZ, RZ, RZ, P0, !PT ;  /* 0x000000ffff1c7210 */ /* 0x000fe400007fe4ff */
[----:B------:R-:W-:Y:S01]  /*2a20*/  IADD3 R15, P2, PT, R3, UR6, RZ ;  /* 0x00000006030f7c10 */ /* 0x000fe2000ff5e0ff */
[----:B------:R-:W-:Y:S01]  /*2a30*/  IMAD.X R19, RZ, RZ, RZ, P1 ;  /* 0x000000ffff137224 */ /* 0x000fe200008e06ff */
        /* <DEDUP_REMOVED lines=22> */
[----:B------:R-:W2:Y:S02]  /*2ba0*/  LDG.E R25, desc[UR8][R12.64+0x10] ;  /* 0x000010080c197981 */ /* 0x000ea4000c1e1900 */
[----:B------:R-:W-:Y:S01]  /*2bb0*/  IADD3.X R26, PT, PT, RZ, RZ, RZ, P0, !PT ;  /* 0x000000ffff1a7210 */ /* 0x000fe200007fe4ff */
[----:B---3--:R-:W-:Y:S01]  /*2bc0*/  FFMA R24, R24, R9, R29 ;  /* 0x0000000918187223 */ /* 0x008fe2000000001d */
[C---:B0-----:R-:W-:Y:S01]  /*2bd0*/  LEA R18, P0, R23.reuse, UR14, 0x2 ;  /* 0x0000000e17127c11 */ /* 0x041fe2000f8010ff */
[----:B------:R-:W3:Y:S03]  /*2be0*/  LDG.E R9, desc[UR8][R12.64+0x14] ;  /* 0x000014080c097981 */ /* 0x000ee6000c1e1900 */
[----:B------:R-:W-:Y:S02]  /*2bf0*/  LEA.HI.X R19, R23, UR15, R26, 0x2, P0 ;  /* 0x0000000f17137c11 */ /* 0x000fe400080f141a */
        /* <DEDUP_REMOVED lines=12> */
.L_x_20:
        /* <DEDUP_REMOVED lines=8> */
[----:B------:R-:W-:Y:S02]  /*2d40*/  IMAD.IADD R13, R8, 0x1, R9 ;  /* 0x00000001080d7824 */ /* 0x000fe400078e0209 */
[----:B------:R-:W-:Y:S01]  /*2d50*/  VIADD R12, R10, UR12 ;  /* 0x0000000c0a0c7c36 */ /* 0x000fe20008000000 */
[----:B------:R-:W-:-:S04]  /*2d60*/  IADD3 R17, P0, PT, R3, R10, RZ ;  /* 0x0000000a03117210 */ /* 0x000fc80007f1e0ff */
[----:B------:R-:W-:Y:S01]  /*2d70*/  IADD3 R11, P1, PT, R3, R12, RZ ;  /* 0x0000000c030b7210 */ /* 0x000fe20007f3e0ff */
[----:B------:R-:W-:Y:S01]  /*2d80*/  IMAD.X R20, RZ, RZ, RZ, P0 ;  /* 0x000000ffff147224 */ /* 0x000fe200000e06ff */
[----:B------:R-:W-:-:S03]  /*2d90*/  IADD3 R12, PT, PT, R12, UR12, RZ ;  /* 0x0000000c0c0c7c10 */ /* 0x000fc6000fffe0ff */
[----:B------:R-:W-:Y:S01]  /*2da0*/  IMAD.X R18, RZ, RZ, RZ, P1 ;  /* 0x000000ffff127224 */ /* 0x000fe200008e06ff */
[----:B--2---:R-:W-:Y:S02]  /*2db0*/  LEA R16, P0, R17, UR14, 0x2 ;  /* 0x0000000e11107c11 */ /* 0x004fe4000f8010ff */
[----:B------:R-:W-:Y:S02]  /*2dc0*/  LEA R10, P1, R11, UR14, 0x2 ;  /* 0x0000000e0b0a7c11 */ /* 0x000fe4000f8210ff */
[----:B------:R-:W-:Y:S02]  /*2dd0*/  LEA.HI.X R17, R17, UR15, R20, 0x2, P0 ;  /* 0x0000000f11117c11 */ /* 0x000fe400080f1414 */
[----:B------:R-:W-:Y:S01]  /*2de0*/  IADD3 R20, P0, PT, R3, R12, RZ ;  /* 0x0000000c03147210 */ /* 0x000fe20007f1e0ff */
[----:B---3--:R-:W-:Y:S01]  /*2df0*/  IMAD.WIDE R14, R13, 0x4, R14 ;  /* 0x000000040d0e7825 */ /* 0x008fe200078e020e */
[----:B------:R-:W-:Y:S01]  /*2e00*/  LEA.HI.X R11, R11, UR15, R18, 0x2, P1 ;  /* 0x0000000f0b0b7c11 */ /* 0x000fe200088f1412 */
[----:B------:R-:W2:Y:S01]  /*2e10*/  LDG.E R16, desc[UR8][R16.64+0x10] ;  /* 0x0000100810107981 */ /* 0x000ea2000c1e1900 */
[----:B------:R-:W-:Y:S01]  /*2e20*/  IADD3.X R13, PT, PT, RZ, RZ, RZ, P0, !PT ;  /* 0x000000ffff0d7210 */ /* 0x000fe200007fe4ff */
[----:B------:R-:W-:Y:S01]  /*2e30*/  VIADD R18, R12, UR12 ;  /* 0x0000000c0c127c36 */ /* 0x000fe20008000000 */
[C---:B------:R-:W-:Y:S01]  /*2e40*/  LEA R12, P0, R20.reuse, UR14, 0x2 ;  /* 0x0000000e140c7c11 */ /* 0x040fe2000f8010ff */
[----:B------:R-:W3:Y:S03]  /*2e50*/  LDG.E R10, desc[UR8][R10.64+0x10] ;  /* 0x000010080a0a7981 */ /* 0x000ee6000c1e1900 */
[----:B------:R-:W-:Y:S01]  /*2e60*/  IADD3 R19, P1, PT, R3, R18, RZ ;  /* 0x0000001203137210 */ /* 0x000fe20007f3e0ff */
[----:B------:R-:W3:Y:S01]  /*2e70*/  LDG.E R21, desc[UR8][R14.64+0x4] ;  /* 0x000004080e157981 */ /* 0x000ee2000c1e1900 */
[----:B------:R-:W-:-:S03]  /*2e80*/  LEA.HI.X R13, R20, UR15, R13, 0x2, P0 ;  /* 0x0000000f140d7c11 */ /* 0x000fc600080f140d */
[----:B------:R-:W2:Y:S01]  /*2e90*/  LDG.E R20, desc[UR8][R14.64] ;  /* 0x000000080e147981 */ /* 0x000ea2000c1e1900 */
[----:B------:R-:W-:Y:S01]  /*2ea0*/  IMAD.X R22, RZ, RZ, RZ, P1 ;  /* 0x000000ffff167224 */ /* 0x000fe200008e06ff */
[C---:B------:R-:W-:Y:S02]  /*2eb0*/  LEA R18, P0, R19.reuse, UR14, 0x2 ;  /* 0x0000000e13127c11 */ /* 0x040fe4000f8010ff */
[----:B------:R-:W4:Y:S02]  /*2ec0*/  LDG.E R12, desc[UR8][R12.64+0x10] ;  /* 0x000010080c0c7981 */ /* 0x000f24000c1e1900 */
[----:B------:R-:W-:Y:S02]  /*2ed0*/  LEA.HI.X R19, R19, UR15, R22, 0x2, P0 ;  /* 0x0000000f13137c11 */ /* 0x000fe400080f1416 */
[----:B-1----:R-:W4:Y:S04]  /*2ee0*/  LDG.E R23, desc[UR8][R14.64+0x8] ;  /* 0x000008080e177981 */ /* 0x002f28000c1e1900 */
[----:B------:R-:W5:Y:S04]  /*2ef0*/  LDG.E R18, desc[UR8][R18.64+0x10] ;  /* 0x0000100812127981 */ /* 0x000f68000c1e1900 */
[----:B------:R-:W5:Y:S01]  /*2f00*/  LDG.E R17, desc[UR8][R14.64+0xc] ;  /* 0x00000c080e117981 */ /* 0x000f62000c1e1900 */
[----:B------:R-:W-:-:S02]  /*2f10*/  VIADD R9, R9, 0x4 ;  /* 0x0000000409097836 */ /* 0x000fc40000000000 */
[----:B--2---:R-:W-:-:S04]  /*2f20*/  FFMA R16, R20, R16, R25 ;  /* 0x0000001014107223 */ /* 0x004fc80000000019 */
[----:B---3--:R-:W-:-:S04]  /*2f30*/  FFMA R16, R21, R10, R16 ;  /* 0x0000000a15107223 */ /* 0x008fc80000000010 */
[----:B----4-:R-:W-:-:S04]  /*2f40*/  FFMA R16, R23, R12, R16 ;  /* 0x0000000c17107223 */ /* 0x010fc80000000010 */
[----:B-----5:R-:W-:-:S07]  /*2f50*/  FFMA R25, R17, R18, R16 ;  /* 0x0000001211197223 */ /* 0x020fce0000000010 */
.L_x_23:
[----:B------:R-:W-:Y:S05]  /*2f60*/  BRA.U !UP3, `(.L_x_22) ;  /* 0x000000010b987547 */ /* 0x000fea000b800000 */
[----:B------:R-:W-:Y:S02]  /*2f70*/  UIADD3 UR4, UPT, UPT, UR10, -0x1, URZ ;  /* 0xffffffff0a047890 */ /* 0x000fe4000fffe0ff */
[----:B------:R-:W-:Y:S02]  /*2f80*/  UISETP.NE.AND UP3, UPT, UR11, URZ, UPT ;  /* 0x000000ff0b00728c */ /* 0x000fe4000bf65270 */
[----:B------:R-:W-:-:S09]  /*2f90*/  UISETP.NE.AND UP2, UPT, UR4, URZ, UPT ;  /* 0x000000ff0400728c */ /* 0x000fd2000bf45270 */
[----:B------:R-:W-:Y:S05]  /*2fa0*/  BRA.U !UP2, `(.L_x_24) ;  /* 0x000000010a547547 */ /* 0x000fea000b800000 */
[----:B------:R-:W2:Y:S01]  /*2fb0*/  LDC.64 R12, c[0x0][0x380] ;  /* 0x0000e000ff0c7b82 */ /* 0x000ea20000000a00 */
[----:B------:R-:W3:Y:S01]  /*2fc0*/  LDCU.64 UR14, c[0x0][0x388] ;  /* 0x00007100ff0e77ac */ /* 0x000ee20008000a00 */
[----:B0-----:R-:W-:Y:S01]  /*2fd0*/  IMAD R10, R9, UR12, RZ ;  /* 0x0000000c090a7c24 */ /* 0x001fe2000f8e02ff */
[----:B------:R-:W-:-:S03]  /*2fe0*/  IADD3 R11, PT, PT, R8, R9, RZ ;  /* 0x00000009080b7210 */ /* 0x000fc60007ffe0ff */
[----:B------:R-:W-:Y:S01]  /*2ff0*/  VIADD R14, R10, UR12 ;  /* 0x0000000c0a0e7c36 */ /* 0x000fe20008000000 */
[----:B------:R-:W-:-:S04]  /*3000*/  IADD3 R15, P0, PT, R3, R10, RZ ;  /* 0x0000000a030f7210 */ /* 0x000fc80007f1e0ff */
[----:B------:R-:W-:Y:S01]  /*3010*/  IADD3 R17, P1, PT, R3, R14, RZ ;  /* 0x0000000e03117210 */ /* 0x000fe20007f3e0ff */
[----:B------:R-:W-:-:S04]  /*3020*/  IMAD.X R16, RZ, RZ, RZ, P0 ;  /* 0x000000ffff107224 */ /* 0x000fc800000e06ff */
[----:B------:R-:W-:Y:S01]  /*3030*/  IMAD.X R18, RZ, RZ, RZ, P1 ;  /* 0x000000ffff127224 */ /* 0x000fe200008e06ff */
        /* <DEDUP_REMOVED lines=12> */
.L_x_24:
[----:B------:R-:W-:Y:S05]  /*3100*/  BRA.U !UP3, `(.L_x_22) ;  /* 0x000000010b307547 */ /* 0x000fea000b800000 */
[----:B------:R-:W2:Y:S01]  /*3110*/  LDC.64 R12, c[0x0][0x380] ;  /* 0x0000e000ff0c7b82 */ /* 0x000ea20000000a00 */
[----:B------:R-:W3:Y:S01]  /*3120*/  LDCU.64 UR14, c[0x0][0x388] ;  /* 0x00007100ff0e77ac */ /* 0x000ee20008000a00 */
[----:B0-----:R-:W-:Y:S01]  /*3130*/  IMAD R10, R9, UR12, RZ ;  /* 0x0000000c090a7c24 */ /* 0x001fe2000f8e02ff */
[----:B------:R-:W-:-:S04]  /*3140*/  IADD3 R9, PT, PT, R8, R9, RZ ;  /* 0x0000000908097210 */ /* 0x000fc80007ffe0ff */
        /* <DEDUP_REMOVED lines=8> */
.L_x_22:
[----:B------:R2:W-:Y:S01]  /*31d0*/  STG.E desc[UR8][R6.64+0x10], R25 ;  /* 0x0000101906007986 */ /* 0x0005e2000c101908 */
[----:B-1----:R-:W-:Y:S02]  /*31e0*/  IMAD.MOV.U32 R23, RZ, RZ, RZ ;  /* 0x000000ffff177224 */ /* 0x002fe400078e00ff */
[----:B------:R-:W-:Y:S01]  /*31f0*/  IMAD.MOV.U32 R9, RZ, RZ, RZ ;  /* 0x000000ffff097224 */ /* 0x000fe200078e00ff */
[----:B------:R-:W-:Y:S06]  /*3200*/  BRA.U !UP0, `(.L_x_25) ;  /* 0x0000000508287547 */ /* 0x000fec000b800000 */
[----:B0-----:R-:W0:Y:S01]  /*3210*/  LDC.64 R10, c[0x0][0x380] ;  /* 0x0000e000ff0a7b82 */ /* 0x001e220000000a00 */
[----:B------:R-:W-:Y:S01]  /*3220*/  HFMA2 R23, -RZ, RZ, 0, 0 ;  /* 0x00000000ff177431 */ /* 0x000fe200000001ff */
[----:B------:R-:W1:Y:S01]  /*3230*/  LDCU.64 UR14, c[0x0][0x388] ;  /* 0x00007100ff0e77ac */ /* 0x000e620008000a00 */
[----:B------:R-:W-:-:S05]  /*3240*/  UMOV UR4, URZ ;  /* 0x000000ff00047c82 */ /* 0x000fca0008000000 */
.L_x_26:
        /* <DEDUP_REMOVED lines=8> */
[----:B------:R-:W3:Y:S01]  /*32d0*/  LDG.E R26, desc[UR8][R12.64] ;  /* 0x000000080c1a7981 */ /* 0x000ee2000c1e1900 */
[----:B------:R-:W-:Y:S02]  /*32e0*/  IMAD.X R18, RZ, RZ, RZ, P1 ;  /* 0x000000ffff127224 */ /* 0x000fe400008e06ff */
[----:B------:R-:W-:Y:S01]  /*32f0*/  LEA.HI.X R15, R15, UR15, R16, 0x2, P0 ;  /* 0x0000000f0f0f7c11 */ /* 0x000fe200080f1410 */
[----:B------:R-:W4:Y:S01]  /*3300*/  LDG.E R24, desc[UR8][R12.64+0x4] ;  /* 0x000004080c187981 */ /* 0x000f22000c1e1900 */
[----:B------:R-:W-:-:S03]  /*3310*/  LEA R16, P0, R9, UR14, 0x2 ;  /* 0x0000000e09107c11 */ /* 0x000fc6000f8010ff */
[----:B--2---:R0:W3:Y:S01]  /*3320*/  LDG.E R25, desc[UR8][R14.64+0x14] ;  /* 0x000014080e197981 */ /* 0x0040e2000c1e1900 */
[----:B------:R-:W-:-:S05]  /*3330*/  LEA.HI.X R17, R9, UR15, R18, 0x2, P0 ;  /* 0x0000000f09117c11 */ /* 0x000fca00080f1412 */
[----:B------:R1:W4:Y:S01]  /*3340*/  LDG.E R9, desc[UR8][R16.64+0x14] ;  /* 0x0000140810097981 */ /* 0x000322000c1e1900 */
        /* <DEDUP_REMOVED lines=10> */
[----:B------:R0:W2:Y:S01]  /*33f0*/  LDG.E R22, desc[UR8][R20.64+0x14] ;  /* 0x0000140814167981 */ /* 0x0000a2000c1e1900 */
        /* <DEDUP_REMOVED lines=19> */
[----:B------:R-:W2:Y:S04]  /*3530*/  LDG.E R27, desc[UR8][R12.64+0x8] ;  /* 0x000008080c1b7981 */ /* 0x000ea8000c1e1900 */
[----:B------:R-:W5:Y:S04]  /*3540*/  LDG.E R14, desc[UR8][R14.64+0x14] ;  /* 0x000014080e0e7981 */ /* 0x000f68000c1e1900 */
[----:B------:R-:W5:Y:S04]  /*3550*/  LDG.E R20, desc[UR8][R20.64+0x14] ;  /* 0x0000140814147981 */ /* 0x000f68000c1e1900 */
[----:B------:R-:W5:Y:S01]  /*3560*/  LDG.E R15, desc[UR8][R12.64+0x18] ;  /* 0x000018080c0f7981 */ /* 0x000f62000c1e1900 */
[----:B---3--:R-:W-:Y:S01]  /*3570*/  FFMA R29, R26, R25, R23 ;  /* 0x000000191a1d7223 */ /* 0x008fe20000000017 */
[----:B------:R-:W-:-:S02]  /*3580*/  IADD3 R23, P0, PT, R3, UR6, RZ ;  /* 0x0000000603177c10 */ /* 0x000fc4000ff1e0ff */
[----:B------:R-:W3:Y:S03]  /*3590*/  LDG.E R25, desc[UR8][R12.64+0x10] ;  /* 0x000010080c197981 */ /* 0x000ee6000c1e1900 */
[----:B------:R-:W-:Y:S02]  /*35a0*/  IMAD.X R26, RZ, RZ, RZ, P0 ;  /* 0x000000ffff1a7224 */ /* 0x000fe400000e06ff */
[----:B----4-:R-:W-:Y:S01]  /*35b0*/  FFMA R24, R24, R9, R29 ;  /* 0x0000000918187223 */ /* 0x010fe2000000001d */
[C---:B0-----:R-:W-:Y:S01]  /*35c0*/  LEA R18, P0, R23.reuse, UR14, 0x2 ;  /* 0x0000000e17127c11 */ /* 0x041fe2000f8010ff */
[----:B------:R-:W4:Y:S03]  /*35d0*/  LDG.E R9, desc[UR8][R12.64+0x14] ;  /* 0x000014080c097981 */ /* 0x000f26000c1e1900 */
[----:B------:R-:W-:-:S02]  /*35e0*/  LEA.HI.X R19, R23, UR15, R26, 0x2, P0 ;  /* 0x0000000f17137c11 */ /* 0x000fc400080f141a */
        /* <DEDUP_REMOVED lines=11> */
[----:B------:R-:W-:-:S07]  /*36a0*/  IMAD.U32 R9, RZ, RZ, UR5 ;  /* 0x00000005ff097e24 */ /* 0x000fce000f8e00ff */
.L_x_25:
[----:B------:R-:W-:Y:S05]  /*36b0*/  BRA.U !UP1, `(.L_x_27) ;  /* 0x0000000509407547 */ /* 0x000fea000b800000 */
[----:B------:R-:W-:Y:S02]  /*36c0*/  UIADD3 UR4, UPT, UPT, UR7, -0x1, URZ ;  /* 0xffffffff07047890 */ /* 0x000fe4000fffe0ff */
[----:B------:R-:W-:Y:S02]  /*36d0*/  UISETP.NE.AND UP3, UPT, UR10, URZ, UPT ;  /* 0x000000ff0a00728c */ /* 0x000fe4000bf65270 */
[----:B------:R-:W-:-:S09]  /*36e0*/  UISETP.GE.U32.AND UP2, UPT, UR4, 0x3, UPT ;  /* 0x000000030400788c */ /* 0x000fd2000bf46070 */
[----:B------:R-:W-:Y:S05]  /*36f0*/  BRA.U !UP2, `(.L_x_28) ;  /* 0x000000010a947547 */ /* 0x000fea000b800000 */
[----:B------:R-:W1:Y:S01]  /*3700*/  LDCU.64 UR14, c[0x0][0x388] ;  /* 0x00007100ff0e77ac */ /* 0x000e620008000a00 */
[----:B------:R-:W3:Y:S01]  /*3710*/  LDC.64 R14, c[0x0][0x380] ;  /* 0x0000e000ff0e7b82 */ /* 0x000ee20000000a00 */
        /* <DEDUP_REMOVED lines=12> */
[----:B---3--:R-:W-:Y:S01]  /*37e0*/  IMAD.WIDE R14, R13, 0x4, R14 ;  /* 0x000000040d0e7825 */ /* 0x008fe200078e020e */
[----:B------:R-:W-:Y:S01]  /*37f0*/  LEA.HI.X R11, R11, UR15, R18, 0x2, P1 ;  /* 0x0000000f0b0b7c11 */ /* 0x000fe200088f1412 */
[----:B------:R-:W3:Y:S01]  /*3800*/  LDG.E R16, desc[UR8][R16.64+0x14] ;  /* 0x0000140810107981 */ /* 0x000ee2000c1e1900 */
[----:B------:R-:W-:Y:S01]  /*3810*/  IADD3 R18, PT, PT, R12, UR12, RZ ;  /* 0x0000000c0c127c10 */ /* 0x000fe2000fffe0ff */
[----:B------:R-:W-:Y:S01]  /*3820*/  IMAD.X R13, RZ, RZ, RZ, P0 ;  /* 0x000000ffff0d7224 */ /* 0x000fe200000e06ff */
[C---:B------:R-:W-:Y:S01]  /*3830*/  LEA R12, P0, R20.reuse, UR14, 0x2 ;  /* 0x0000000e140c7c11 */ /* 0x040fe2000f8010ff */
[----:B------:R-:W4:Y:S01]  /*3840*/  LDG.E R10, desc[UR8][R10.64+0x14] ;  /* 0x000014080a0a7981 */ /* 0x000f22000c1e1900 */
[----:B------:R-:W-:Y:S02]  /*3850*/  IADD3 R19, P1, PT, R3, R18, RZ ;  /* 0x0000001203137210 */ /* 0x000fe40007f3e0ff */
[----:B------:R-:W-:Y:S01]  /*3860*/  LEA.HI.X R13, R20, UR15, R13, 0x2, P0 ;  /* 0x0000000f140d7c11 */ /* 0x000fe200080f140d */
[----:B------:R-:W4:Y:S01]  /*3870*/  LDG.E R21, desc[UR8][R14.64+0x4] ;  /* 0x000004080e157981 */ /* 0x000f22000c1e1900 */
[----:B------:R-:W-:Y:S01]  /*3880*/  LEA R18, P0, R19, UR14, 0x2 ;  /* 0x0000000e13127c11 */ /* 0x000fe2000f8010ff */
[----:B------:R-:W-:-:S02]  /*3890*/  IMAD.X R22, RZ, RZ, RZ, P1 ;  /* 0x000000ffff167224 */ /* 0x000fc400008e06ff */
[----:B------:R-:W3:Y:S03]  /*38a0*/  LDG.E R20, desc[UR8][R14.64] ;  /* 0x000000080e147981 */ /* 0x000ee6000c1e1900 */
[----:B------:R-:W-:Y:S01]  /*38b0*/  LEA.HI.X R19, R19, UR15, R22, 0x2, P0 ;  /* 0x0000000f13137c11 */ /* 0x000fe200080f1416 */
[----:B------:R-:W5:Y:S04]  /*38c0*/  LDG.E R12, desc[UR8][R12.64+0x14] ;  /* 0x000014080c0c7981 */ /* 0x000f68000c1e1900 */
[----:B--2---:R-:W5:Y:S04]  /*38d0*/  LDG.E R25, desc[UR8][R14.64+0x8] ;  /* 0x000008080e197981 */ /* 0x004f68000c1e1900 */
[----:B------:R-:W2:Y:S04]  /*38e0*/  LDG.E R18, desc[UR8][R18.64+0x14] ;  /* 0x0000140812127981 */ /* 0x000ea8000c1e1900 */
[----:B------:R-:W2:Y:S01]  /*38f0*/  LDG.E R17, desc[UR8][R14.64+0xc] ;  /* 0x00000c080e117981 */ /* 0x000ea2000c1e1900 */
[----:B------:R-:W-:-:S02]  /*3900*/  VIADD R9, R9, 0x4 ;  /* 0x0000000409097836 */ /* 0x000fc40000000000 */
[----:B---3--:R-:W-:-:S04]  /*3910*/  FFMA R16, R20, R16, R23 ;  /* 0x0000001014107223 */ /* 0x008fc80000000017 */
[----:B----4-:R-:W-:-:S04]  /*3920*/  FFMA R16, R21, R10, R16 ;  /* 0x0000000a15107223 */ /* 0x010fc80000000010 */
[----:B-----5:R-:W-:-:S04]  /*3930*/  FFMA R16, R25, R12, R16 ;  /* 0x0000000c19107223 */ /* 0x020fc80000000010 */
[----:B--2---:R-:W-:-:S07]  /*3940*/  FFMA R23, R17, R18, R16 ;  /* 0x0000001211177223 */ /* 0x004fce0000000010 */
.L_x_28:
        /* <DEDUP_REMOVED lines=8> */
[----:B------:R-:W-:-:S03]  /*39d0*/  IMAD.IADD R11, R8, 0x1, R9 ;  /* 0x00000001080b7824 */ /* 0x000fc600078e0209 */
[----:B------:R-:W-:Y:S02]  /*39e0*/  IADD3 R14, PT, PT, R10, UR12, RZ ;  /* 0x0000000c0a0e7c10 */ /* 0x000fe4000fffe0ff */
[C---:B------:R-:W-:Y:S02]  /*39f0*/  IADD3 R15, P0, PT, R3.reuse, R10, RZ ;  /* 0x0000000a030f7210 */ /* 0x040fe40007f1e0ff */
[----:B------:R-:W-:-:S03]  /*3a00*/  IADD3 R17, P1, PT, R3, R14, RZ ;  /* 0x0000000e03117210 */ /* 0x000fc60007f3e0ff */
[----:B------:R-:W-:Y:S02]  /*3a10*/  IMAD.X R16, RZ, RZ, RZ, P0 ;  /* 0x000000ffff107224 */ /* 0x000fe400000e06ff */
        /* <DEDUP_REMOVED lines=10> */
[----:B------:R-:W-:Y:S01]  /*3ac0*/  IADD3 R9, PT, PT, R9, 0x2, RZ ;  /* 0x0000000209097810 */ /* 0x000fe20007ffe0ff */
[----:B---3--:R-:W-:-:S04]  /*3ad0*/  FFMA R16, R16, R10, R23 ;  /* 0x0000000a10107223 */ /* 0x008fc80000000017 */
[----:B----4-:R-:W-:-:S07]  /*3ae0*/  FFMA R23, R17, R14, R16 ;  /* 0x0000000e11177223 */ /* 0x010fce0000000010 */
.L_x_29:
[----:B------:R-:W-:Y:S05]  /*3af0*/  BRA.U !UP3, `(.L_x_27) ;  /* 0x000000010b307547 */ /* 0x000fea000b800000 */
[----:B------:R-:W1:Y:S01]  /*3b00*/  LDC.64 R12, c[0x0][0x380] ;  /* 0x0000e000ff0c7b82 */ /* 0x000e620000000a00 */
[----:B------:R-:W3:Y:S01]  /*3b10*/  LDCU.64 UR14, c[0x0][0x388] ;  /* 0x00007100ff0e77ac */ /* 0x000ee20008000a00 */
[----:B0-----:R-:W-:Y:S02]  /*3b20*/  IMAD R10, R9, UR12, RZ ;  /* 0x0000000c090a7c24 */ /* 0x001fe4000f8e02ff */
[----:B------:R-:W-:-:S03]  /*3b30*/  IMAD.IADD R9, R8, 0x1, R9 ;  /* 0x0000000108097824 */ /* 0x000fc600078e0209 */
[----:B------:R-:W-:-:S05]  /*3b40*/  IADD3 R11, P0, PT, R10, R3, RZ ;  /* 0x000000030a0b7210 */ /* 0x000fca0007f1e0ff */
[----:B------:R-:W-:Y:S01]  /*3b50*/  IMAD.X R14, RZ, RZ, RZ, P0 ;  /* 0x000000ffff0e7224 */ /* 0x000fe200000e06ff */
[----:B---3--:R-:W-:-:S04]  /*3b60*/  LEA R10, P0, R11, UR14, 0x2 ;  /* 0x0000000e0b0a7c11 */ /* 0x008fc8000f8010ff */
[----:B------:R-:W-:Y:S01]  /*3b70*/  LEA.HI.X R11, R11, UR15, R14, 0x2, P0 ;  /* 0x0000000f0b0b7c11 */ /* 0x000fe200080f140e */
[----:B-1----:R-:W-:-:S04]  /*3b80*/  IMAD.WIDE R12, R9, 0x4, R12 ;  /* 0x00000004090c7825 */ /* 0x002fc800078e020c */
[----:B------:R-:W3:Y:S04]  /*3b90*/  LDG.E R10, desc[UR8][R10.64+0x14] ;  /* 0x000014080a0a7981 */ /* 0x000ee8000c1e1900 */
[----:B------:R-:W3:Y:S02]  /*3ba0*/  LDG.E R12, desc[UR8][R12.64] ;  /* 0x000000080c0c7981 */ /* 0x000ee4000c1e1900 */
[----:B---3--:R-:W-:-:S07]  /*3bb0*/  FFMA R23, R12, R10, R23 ;  /* 0x0000000a0c177223 */ /* 0x008fce0000000017 */
.L_x_27:
[----:B------:R1:W-:Y:S01]  /*3bc0*/  STG.E desc[UR8][R6.64+0x14], R23 ;  /* 0x0000141706007986 */ /* 0x0003e2000c101908 */
[----:B------:R-:W-:Y:S02]  /*3bd0*/  HFMA2 R9, -RZ, RZ, 0, 0 ;  /* 0x00000000ff097431 */ /* 0x000fe400000001ff */
[----:B--2---:R-:W-:Y:S01]  /*3be0*/  IMAD.MOV.U32 R25, RZ, RZ, RZ ;  /* 0x000000ffff197224 */ /* 0x004fe200078e00ff */
[----:B------:R-:W-:Y:S06]  /*3bf0*/  BRA.U !UP0, `(.L_x_30) ;  /* 0x0000000508287547 */ /* 0x000fec000b800000 */
[----:B0-----:R-:W0:Y:S01]  /*3c00*/  LDC.64 R10, c[0x0][0x380] ;  /* 0x0000e000ff0a7b82 */ /* 0x001e220000000a00 */
[----:B------:R-:W-:Y:S01]  /*3c10*/  IMAD.MOV.U32 R25, RZ, RZ, RZ ;  /* 0x000000ffff197224 */ /* 0x000fe200078e00ff */
[----:B------:R-:W2:Y:S01]  /*3c20*/  LDCU.64 UR14, c[0x0][0x388] ;  /* 0x00007100ff0e77ac */ /* 0x000ea20008000a00 */
[----:B------:R-:W-:-:S05]  /*3c30*/  UMOV UR4, URZ ;  /* 0x000000ff00047c82 */ /* 0x000fca0008000000 */
.L_x_31:
        /* <DEDUP_REMOVED lines=70> */
.L_x_30:
        /* <DEDUP_REMOVED lines=42> */
.L_x_33:
        /* <DEDUP_REMOVED lines=26> */
.L_x_34:
        /* <DEDUP_REMOVED lines=13> */
.L_x_32:
[----:B------:R2:W-:Y:S01]  /*45b0*/  STG.E desc[UR8][R6.64+0x18], R25 ;  /* 0x0000181906007986 */ /* 0x0005e2000c101908 */
[----:B-1----:R-:W-:Y:S01]  /*45c0*/  MOV R23, RZ ;  /* 0x000000ff00177202 */ /* 0x002fe20000000f00 */
[----:B------:R-:W-:Y:S01]  /*45d0*/  UMOV UR4, URZ ;  /* 0x000000ff00047c82 */ /* 0x000fe20008000000 */
[----:B------:R-:W-:Y:S05]  /*45e0*/  BRA.U !UP0, `(.L_x_35) ;  /* 0x0000000508287547 */ /* 0x000fea000b800000 */
[----:B0-----:R-:W0:Y:S01]  /*45f0*/  LDC.64 R10, c[0x0][0x380] ;  /* 0x0000e000ff0a7b82 */ /* 0x001e220000000a00 */
[----:B------:R-:W-:Y:S01]  /*4600*/  IMAD.MOV.U32 R23, RZ, RZ, RZ ;  /* 0x000000ffff177224 */ /* 0x000fe200078e00ff */
[----:B------:R-:W1:Y:S01]  /*4610*/  LDCU.64 UR14, c[0x0][0x388] ;  /* 0x00007100ff0e77ac */ /* 0x000e620008000a00 */
[----:B------:R-:W-:-:S05]  /*4620*/  UMOV UR4, URZ ;  /* 0x000000ff00047c82 */ /* 0x000fca0008000000 */
.L_x_36:
        /* <DEDUP_REMOVED lines=9> */
[----:B------:R-:W-:Y:S02]  /*46c0*/  IADD3.X R18, PT, PT, RZ, RZ, RZ, P1, !PT ;  /* 0x000000ffff127210 */ /* 0x000fe40000ffe4ff */
        /* <DEDUP_REMOVED lines=59> */
[----:B------:R-:W-:-:S05]  /*4a80*/  UMOV UR4, UR5 ;  /* 0x0000000500047c82 */ /* 0x000fca0008000000 */
.L_x_35:
[----:B------:R-:W-:Y:S05]  /*4a90*/  BRA.U !UP1, `(.L_x_37) ;  /* 0x0000000509447547 */ /* 0x000fea000b800000 */
[----:B------:R-:W-:Y:S02]  /*4aa0*/  UIADD3 UR6, UPT, UPT, UR7, -0x1, URZ ;  /* 0xffffffff07067890 */ /* 0x000fe4000fffe0ff */
[----:B------:R-:W-:Y:S02]  /*4ab0*/  UISETP.NE.AND UP1, UPT, UR10, URZ, UPT ;  /* 0x000000ff0a00728c */ /* 0x000fe4000bf25270 */
[----:B------:R-:W-:-:S09]  /*4ac0*/  UISETP.GE.U32.AND UP0, UPT, UR6, 0x3, UPT ;  /* 0x000000030600788c */ /* 0x000fd2000bf06070 */
[----:B------:R-:W-:Y:S05]  /*4ad0*/  BRA.U !UP0, `(.L_x_38) ;  /* 0x0000000108947547 */ /* 0x000fea000b800000 */
[----:B------:R-:W1:Y:S01]  /*4ae0*/  LDCU.64 UR14, c[0x0][0x388] ;  /* 0x00007100ff0e77ac */ /* 0x000e620008000a00 */
[----:B------:R-:W3:Y:S01]  /*4af0*/  LDC.64 R14, c[0x0][0x380] ;  /* 0x0000e000ff0e7b82 */ /* 0x000ee20000000a00 */
[----:B------:R-:W-:Y:S01]  /*4b00*/  IADD3 R9, PT, PT, R8, UR4, RZ ;  /* 0x0000000408097c10 */ /* 0x000fe2000fffe0ff */
[----:B------:R-:W-:-:S04]  /*4b10*/  UIMAD UR6, UR4, UR12, URZ ;  /* 0x0000000c040672a4 */ /* 0x000fc8000f8e02ff */
[----:B------:R-:W-:Y:S02]  /*4b20*/  UIADD3 UR13, UPT, UPT, UR6, UR12, URZ ;  /* 0x0000000c060d7290 */ /* 0x000fe4000fffe0ff */
[C---:B------:R-:W-:Y:S02]  /*4b30*/  IADD3 R13, P0, PT, R3.reuse, UR6, RZ ;  /* 0x00000006030d7c10 */ /* 0x040fe4000ff1e0ff */
[----:B------:R-:W-:Y:S02]  /*4b40*/  UIADD3 UR6, UPT, UPT, UR13, UR12, URZ ;  /* 0x0000000c0d067290 */ /* 0x000fe4000fffe0ff */
[----:B------:R-:W-:Y:S01]  /*4b50*/  IADD3 R11, P1, PT, R3, UR13, RZ ;  /* 0x0000000d030b7c10 */ /* 0x000fe2000ff3e0ff */
[----:B------:R-:W-:Y:S01]  /*4b60*/  IMAD.X R16, RZ, RZ, RZ, P0 ;  /* 0x000000ffff107224 */ /* 0x000fe200000e06ff */
[----:B-1----:R-:W-:-:S03]  /*4b70*/  LEA R18, P0, R13, UR14, 0x2 ;  /* 0x0000000e0d127c11 */ /* 0x002fc6000f8010ff */
[----:B------:R-:W-:Y:S01]  /*4b80*/  IMAD.X R12, RZ, RZ, RZ, P1 ;  /* 0x000000ffff0c7224 */ /* 0x000fe200008e06ff */
[----:B0-----:R-:W-:Y:S02]  /*4b90*/  LEA R10, P1, R11, UR14, 0x2 ;  /* 0x0000000e0b0a7c11 */ /* 0x001fe4000f8210ff */
[----:B------:R-:W-:Y:S02]  /*4ba0*/  LEA.HI.X R19, R13, UR15, R16, 0x2, P0 ;  /* 0x0000000f0d137c11 */ /* 0x000fe400080f1410 */
[----:B------:R-:W-:Y:S01]  /*4bb0*/  IADD3 R13, P0, PT, R3, UR6, RZ ;  /* 0x00000006030d7c10 */ /* 0x000fe2000ff1e0ff */
[----:B------:R-:W-:Y:S01]  /*4bc0*/  UIADD3 UR6, UPT, UPT, UR6, UR12, URZ ;  /* 0x0000000c06067290 */ /* 0x000fe2000fffe0ff */
[----:B---3--:R-:W-:Y:S01]  /*4bd0*/  IMAD.WIDE R14, R9, 0x4, R14 ;  /* 0x00000004090e7825 */ /* 0x008fe200078e020e */
[----:B------:R-:W-:Y:S01]  /*4be0*/  LEA.HI.X R11, R11, UR15, R12, 0x2, P1 ;  /* 0x0000000f0b0b7c11 */ /* 0x000fe200088f140c */
[----:B------:R-:W3:Y:S02]  /*4bf0*/  LDG.E R18, desc[UR8][R18.64+0x1c] ;  /* 0x00001c0812127981 */ /* 0x000ee4000c1e1900 */
[----:B------:R-:W-:Y:S01]  /*4c00*/  IMAD.X R16, RZ, RZ, RZ, P0 ;  /* 0x000000ffff107224 */ /* 0x000fe200000e06ff */
[----:B------:R-:W-:Y:S01]  /*4c10*/  IADD3 R17, P1, PT, R3, UR6, RZ ;  /* 0x0000000603117c10 */ /* 0x000fe2000ff3e0ff */
[----:B------:R-:W3:Y:S01]  /*4c20*/  LDG.E R20, desc[UR8][R14.64] ;  /* 0x000000080e147981 */ /* 0x000ee2000c1e1900 */
[----:B------:R-:W-:-:S03]  /*4c30*/  LEA R12, P0, R13, UR14, 0x2 ;  /* 0x0000000e0d0c7c11 */ /* 0x000fc6000f8010ff */
[----:B------:R-:W-:Y:S01]  /*4c40*/  IMAD.X R22, RZ, RZ, RZ, P1 ;  /* 0x000000ffff167224 */ /* 0x000fe200008e06ff */
[----:B------:R-:W-:Y:S01]  /*4c50*/  LEA.HI.X R13, R13, UR15, R16, 0x2, P0 ;  /* 0x0000000f0d0d7c11 */ /* 0x000fe200080f1410 */
[----:B------:R-:W4:Y:S01]  /*4c60*/  LDG.E R10, desc[UR8][R10.64+0x1c] ;  /* 0x00001c080a0a7981 */ /* 0x000f22000c1e1900 */
[----:B------:R-:W-:-:S03]  /*4c70*/  LEA R16, P0, R17, UR14, 0x2 ;  /* 0x0000000e11107c11 */ /* 0x000fc6000f8010ff */
[----:B------:R-:W4:Y:S01]  /*4c80*/  LDG.E R9, desc[UR8][R14.64+0x4] ;  /* 0x000004080e097981 */ /* 0x000f22000c1e1900 */
[----:B------:R-:W-:-:S03]  /*4c90*/  LEA.HI.X R17, R17, UR15, R22, 0x2, P0 ;  /* 0x0000000f11117c11 */ /* 0x000fc600080f1416 */
[----:B------:R-:W5:Y:S04]  /*4ca0*/  LDG.E R12, desc[UR8][R12.64+0x1c] ;  /* 0x00001c080c0c7981 */ /* 0x000f68000c1e1900 */
[----:B------:R-:W5:Y:S04]  /*4cb0*/  LDG.E R22, desc[UR8][R14.64+0x8] ;  /* 0x000008080e167981 */ /* 0x000f68000c1e1900 */
[----:B------:R-:W2:Y:S04]  /*4cc0*/  LDG.E R16, desc[UR8][R16.64+0x1c] ;  /* 0x00001c0810107981 */ /* 0x000ea8000c1e1900 */
[----:B------:R-:W2:Y:S01]  /*4cd0*/  LDG.E R24, desc[UR8][R14.64+0xc] ;  /* 0x00000c080e187981 */ /* 0x000ea2000c1e1900 */
[----:B------:R-:W-:Y:S01]  /*4ce0*/  UIADD3 UR4, UPT, UPT, UR4, 0x4, URZ ;  /* 0x0000000404047890 */ /* 0x000fe2000fffe0ff */
[----:B---3--:R-:W-:-:S04]  /*4cf0*/  FFMA R18, R20, R18, R23 ;  /* 0x0000001214127223 */ /* 0x008fc80000000017 */
[----:B----4-:R-:W-:-:S04]  /*4d00*/  FFMA R9, R9, R10, R18 ;  /* 0x0000000a09097223 */ /* 0x010fc80000000012 */
[----:B-----5:R-:W-:-:S04]  /*4d10*/  FFMA R9, R22, R12, R9 ;  /* 0x0000000c16097223 */ /* 0x020fc80000000009 */
[----:B--2---:R-:W-:-:S07]  /*4d20*/  FFMA R23, R24, R16, R9 ;  /* 0x0000001018177223 */ /* 0x004fce0000000009 */
.L_x_38:
[----:B------:R-:W-:Y:S05]  /*4d30*/  BRA.U !UP1, `(.L_x_37) ;  /* 0x00000001099c7547 */ /* 0x000fea000b800000 */
[----:B------:R-:W-:Y:S02]  /*4d40*/  UIADD3 UR6, UPT, UPT, UR10, -0x1, URZ ;  /* 0xffffffff0a067890 */ /* 0x000fe4000fffe0ff */
[----:B------:R-:W-:Y:S02]  /*4d50*/  UISETP.NE.AND UP1, UPT, UR11, URZ, UPT ;  /* 0x000000ff0b00728c */ /* 0x000fe4000bf25270 */
[----:B------:R-:W-:-:S09]  /*4d60*/  UISETP.NE.AND UP0, UPT, UR6, URZ, UPT ;  /* 0x000000ff0600728c */ /* 0x000fd2000bf05270 */
[----:B------:R-:W-:Y:S05]  /*4d70*/  BRA.U !UP0, `(.L_x_39) ;  /* 0x0000000108547547 */ /* 0x000fea000b800000 */
[----:B------:R-:W1:Y:S01]  /*4d80*/  LDC.64 R12, c[0x0][0x380] ;  /* 0x0000e000ff0c7b82 */ /* 0x000e620000000a00 */
[----:B------:R-:W0:Y:S01]  /*4d90*/  LDCU.64 UR14, c[0x0][0x388] ;  /* 0x00007100ff0e77ac */ /* 0x000e220008000a00 */
[----:B------:R-:W-:Y:S01]  /*4da0*/  IADD3 R9, PT, PT, R8, UR4, RZ ;  /* 0x0000000408097c10 */ /* 0x000fe2000fffe0ff */
[----:B------:R-:W-:-:S04]  /*4db0*/  UIMAD UR6, UR4, UR12, URZ ;  /* 0x0000000c040672a4 */ /* 0x000fc8000f8e02ff */
[----:B------:R-:W-:Y:S02]  /*4dc0*/  UIADD3 UR13, UPT, UPT, UR6, UR12, URZ ;  /* 0x0000000c060d7290 */ /* 0x000fe4000fffe0ff */
[----:B------:R-:W-:-:S04]  /*4dd0*/  IADD3 R11, P0, PT, R3, UR6, RZ ;  /* 0x00000006030b7c10 */ /* 0x000fc8000ff1e0ff */
[----:B------:R-:W-:Y:S01]  /*4de0*/  IADD3 R15, P1, PT, R3, UR13, RZ ;  /* 0x0000000d030f7c10 */ /* 0x000fe2000ff3e0ff */
[----:B------:R-:W-:Y:S01]  /*4df0*/  IMAD.X R16, RZ, RZ, RZ, P0 ;  /* 0x000000ffff107224 */ /* 0x000fe200000e06ff */
[----:B0-----:R-:W-:-:S03]  /*4e00*/  LEA R10, P0, R11, UR14, 0x2 ;  /* 0x0000000e0b0a7c11 */ /* 0x001fc6000f8010ff */
[----:B------:R-:W-:Y:S01]  /*4e10*/  IMAD.X R18, RZ, RZ, RZ, P1 ;  /* 0x000000ffff127224 */ /* 0x000fe200008e06ff */
[----:B------:R-:W-:Y:S02]  /*4e20*/  LEA R14, P1, R15, UR14, 0x2 ;  /* 0x0000000e0f0e7c11 */ /* 0x000fe4000f8210ff */
[----:B------:R-:W-:Y:S01]  /*4e30*/  LEA.HI.X R11, R11, UR15, R16, 0x2, P0 ;  /* 0x0000000f0b0b7c11 */ /* 0x000fe200080f1410 */
[----:B-1----:R-:W-:Y:S01]  /*4e40*/  IMAD.WIDE R12, R9, 0x4, R12 ;  /* 0x00000004090c7825 */ /* 0x002fe200078e020c */
[----:B------:R-:W-:-:S03]  /*4e50*/  LEA.HI.X R15, R15, UR15, R18, 0x2, P1 ;  /* 0x0000000f0f0f7c11 */ /* 0x000fc600088f1412 */
[----:B------:R-:W3:Y:S04]  /*4e60*/  LDG.E R10, desc[UR8][R10.64+0x1c] ;  /* 0x00001c080a0a7981 */ /* 0x000ee8000c1e1900 */
[----:B------:R-:W3:Y:S04]  /*4e70*/  LDG.E R16, desc[UR8][R12.64] ;  /* 0x000000080c107981 */ /* 0x000ee8000c1e1900 */
[----:B------:R-:W4:Y:S04]  /*4e80*/  LDG.E R14, desc[UR8][R14.64+0x1c] ;  /* 0x00001c080e0e7981 */ /* 0x000f28000c1e1900 */
[----:B------:R-:W4:Y:S01]  /*4e90*/  LDG.E R9, desc[UR8][R12.64+0x4] ;  /* 0x000004080c097981 */ /* 0x000f22000c1e1900 */
[----:B------:R-:W-:Y:S01]  /*4ea0*/  UIADD3 UR4, UPT, UPT, UR4, 0x2, URZ ;  /* 0x0000000204047890 */ /* 0x000fe2000fffe0ff */
[----:B---3--:R-:W-:-:S04]  /*4eb0*/  FFMA R16, R16, R10, R23 ;  /* 0x0000000a10107223 */ /* 0x008fc80000000017 */
[----:B----4-:R-:W-:-:S07]  /*4ec0*/  FFMA R23, R9, R14, R16 ;  /* 0x0000000e09177223 */ /* 0x010fce0000000010 */
.L_x_39:
[----:B------:R-:W-:Y:S05]  /*4ed0*/  BRA.U !UP1, `(.L_x_37) ;  /* 0x0000000109347547 */ /* 0x000fea000b800000 */
[----:B0-----:R-:W0:Y:S01]  /*4ee0*/  LDC.64 R10, c[0x0][0x380] ;  /* 0x0000e000ff0a7b82 */ /* 0x001e220000000a00 */
[----:B------:R-:W1:Y:S01]  /*4ef0*/  LDCU.64 UR14, c[0x0][0x388] ;  /* 0x00007100ff0e77ac */ /* 0x000e620008000a00 */
[----:B------:R-:W-:Y:S01]  /*4f00*/  IMAD.U32 R12, RZ, RZ, UR4 ;  /* 0x00000004ff0c7e24 */ /* 0x000fe2000f8e00ff */
[----:B------:R-:W-:-:S03]  /*4f10*/  IADD3 R9, PT, PT, R8, UR4, RZ ;  /* 0x0000000408097c10 */ /* 0x000fc6000fffe0ff */
[----:B------:R-:W-:-:S05]  /*4f20*/  IMAD R12, R12, UR12, RZ ;  /* 0x0000000c0c0c7c24 */ /* 0x000fca000f8e02ff */
[----:B------:R-:W-:-:S05]  /*4f30*/  IADD3 R12, P0, PT, R12, R3, RZ ;  /* 0x000000030c0c7210 */ /* 0x000fca0007f1e0ff */
[----:B------:R-:W-:Y:S01]  /*4f40*/  IMAD.X R13, RZ, RZ, RZ, P0 ;  /* 0x000000ffff0d7224 */ /* 0x000fe200000e06ff */
[----:B-1----:R-:W-:Y:S01]  /*4f50*/  LEA R8, P0, R12, UR14, 0x2 ;  /* 0x0000000e0c087c11 */ /* 0x002fe2000f8010ff */
[----:B0-----:R-:W-:-:S03]  /*4f60*/  IMAD.WIDE R10, R9, 0x4, R10 ;  /* 0x00000004090a7825 */ /* 0x001fc600078e020a */
[----:B------:R-:W-:-:S03]  /*4f70*/  LEA.HI.X R9, R12, UR15, R13, 0x2, P0 ;  /* 0x0000000f0c097c11 */ /* 0x000fc600080f140d */
[----:B------:R-:W3:Y:S04]  /*4f80*/  LDG.E R10, desc[UR8][R10.64] ;  /* 0x000000080a0a7981 */ /* 0x000ee8000c1e1900 */
[----:B------:R-:W3:Y:S02]  /*4f90*/  LDG.E R8, desc[UR8][R8.64+0x1c] ;  /* 0x00001c0808087981 */ /* 0x000ee4000c1e1900 */
[----:B---3--:R-:W-:-:S07]  /*4fa0*/  FFMA R23, R10, R8, R23 ;  /* 0x000000080a177223 */ /* 0x008fce0000000017 */
.L_x_37:
[----:B------:R-:W-:Y:S01]  /*4fb0*/  ISETP.NE.AND P0, PT, R0, R5, PT ;  /* 0x000000050000720c */ /* 0x000fe20003f05270 */
[----:B------:R1:W-:-:S12]  /*4fc0*/  STG.E desc[UR8][R6.64+0x1c], R23 ;  /* 0x00001c1706007986 */ /* 0x0003d8000c101908 */
[----:B-1----:R-:W-:Y:S05]  /*4fd0*/  @!P0 EXIT ;  /* 0x000000000000894d */ /* 0x002fea0003800000 */
[----:B------:R-:W-:Y:S01]  /*4fe0*/  VIADD R0, R0, 0x1 ;  /* 0x0000000100007836 */ /* 0x000fe20000000000 */
[----:B------:R-:W-:Y:S06]  /*4ff0*/  BRA `(.L_x_40) ;  /* 0xffffffb0005c7947 */ /* 0x000fec000383ffff */
.L_x_0:
[----:B------:R-:W-:Y:S01]  /*5000*/  VIMNMX R11, PT, PT, R5, R0, !PT ;  /* 0x00000000050b7248 */ /* 0x000fe20007fe0100 */
[----:B------:R-:W0:Y:S01]  /*5010*/  LDC.64 R8, c[0x0][0x390] ;  /* 0x0000e400ff087b82 */ /* 0x000e220000000a00 */
[----:B------:R-:W-:Y:S01]  /*5020*/  BSSY.RECONVERGENT B0, `(.L_x_41) ;  /* 0x0000013000007945 */ /* 0x000fe20003800200 */
[----:B------:R-:W-:Y:S02]  /*5030*/  ISETP.GT.AND P1, PT, R0, 0x7ffffff8, PT ;  /* 0x7ffffff80000780c */ /* 0x000fe40003f24270 */
[----:B------:R-:W-:-:S05]  /*5040*/  IADD3 R11, PT, PT, R11, 0x1, RZ ;  /* 0x000000010b0b7810 */ /* 0x000fca0007ffe0ff */
[----:B------:R-:W-:-:S05]  /*5050*/  IMAD.IADD R2, R11, 0x1, -R0 ;  /* 0x000000010b027824 */ /* 0x000fca00078e0a00 */
[----:B------:R-:W-:-:S04]  /*5060*/  LOP3.LUT R2, R2, 0x1, RZ, 0xc0, !PT ;  /* 0x0000000102027812 */ /* 0x000fc800078ec0ff */
[----:B------:R-:W-:-:S13]  /*5070*/  ISETP.NE.U32.AND P0, PT, R2, 0x1, PT ;  /* 0x000000010200780c */ /* 0x000fda0003f05070 */
[----:B------:R-:W-:Y:S05]  /*5080*/  @P0 BRA `(.L_x_42) ;  /* 0x0000000000300947 */ /* 0x000fea0003800000 */
[----:B------:R-:W1:Y:S01]  /*5090*/  LDC.64 R4, c[0x0][0x390] ;  /* 0x0000e400ff047b82 */ /* 0x000e620000000a00 */
[C---:B------:R-:W-:Y:S02]  /*50a0*/  IMAD R7, R0.reuse, UR12, R3 ;  /* 0x0000000c00077c24 */ /* 0x040fe4000f8e0203 */
[----:B------:R-:W-:Y:S02]  /*50b0*/  VIADD R0, R0, 0x1 ;  /* 0x0000000100007836 */ /* 0x000fe40000000000 */
[----:B-1----:R-:W-:-:S05]  /*50c0*/  IMAD.WIDE R4, R7, 0x4, R4 ;  /* 0x0000000407047825 */ /* 0x002fca00078e0204 */
[----:B------:R1:W-:Y:S04]  /*50d0*/  STG.E desc[UR8][R4.64], RZ ;  /* 0x000000ff04007986 */ /* 0x0003e8000c101908 */
[----:B------:R1:W-:Y:S04]  /*50e0*/  STG.E desc[UR8][R4.64+0x4], RZ ;  /* 0x000004ff04007986 */ /* 0x0003e8000c101908 */
[----:B------:R1:W-:Y:S04]  /*50f0*/  STG.E desc[UR8][R4.64+0x8], RZ ;  /* 0x000008ff04007986 */ /* 0x0003e8000c101908 */
[----:B------:R1:W-:Y:S04]  /*5100*/  STG.E desc[UR8][R4.64+0xc], RZ ;  /* 0x00000cff04007986 */ /* 0x0003e8000c101908 */
[----:B------:R1:W-:Y:S04]  /*5110*/  STG.E desc[UR8][R4.64+0x10], RZ ;  /* 0x000010ff04007986 */ /* 0x0003e8000c101908 */
[----:B------:R1:W-:Y:S04]  /*5120*/  STG.E desc[UR8][R4.64+0x14], RZ ;  /* 0x000014ff04007986 */ /* 0x0003e8000c101908 */
[----:B------:R1:W-:Y:S04]  /*5130*/  STG.E desc[UR8][R4.64+0x18], RZ ;  /* 0x000018ff04007986 */ /* 0x0003e8000c101908 */
[----:B------:R1:W-:Y:S02]  /*5140*/  STG.E desc[UR8][R4.64+0x1c], RZ ;  /* 0x00001cff04007986 */ /* 0x0003e4000c101908 */
.L_x_42:
[----:B------:R-:W-:Y:S05]  /*5150*/  BSYNC.RECONVERGENT B0 ;  /* 0x0000000000007941 */ /* 0x000fea0003800200 */
.L_x_41:
[----:B------:R-:W-:Y:S05]  /*5160*/  @P1 EXIT ;  /* 0x000000000000194d */ /* 0x000fea0003800000 */
.L_x_43:
[C---:B-12---:R-:W-:Y:S01]  /*5170*/  IMAD R5, R0.reuse, UR12, R3 ;  /* 0x0000000c00057c24 */ /* 0x046fe2000f8e0203 */
[----:B------:R-:W-:Y:S01]  /*5180*/  MOV R7, UR12 ;  /* 0x0000000c00077c02 */ /* 0x000fe20008000f00 */
[----:B------:R-:W-:Y:S02]  /*5190*/  VIADD R0, R0, 0x2 ;  /* 0x0000000200007836 */ /* 0x000fe40000000000 */
[----:B0-----:R-:W-:-:S03]  /*51a0*/  IMAD.WIDE R4, R5, 0x4, R8 ;  /* 0x0000000405047825 */ /* 0x001fc600078e0208 */
[----:B------:R-:W-:Y:S02]  /*51b0*/  ISETP.NE.AND P0, PT, R0, R11, PT ;  /* 0x0000000b0000720c */ /* 0x000fe40003f05270 */
[----:B------:R2:W-:Y:S01]  /*51c0*/  STG.E desc[UR8][R4.64], RZ ;  /* 0x000000ff04007986 */ /* 0x0005e2000c101908 */
[----:B------:R-:W-:-:S03]  /*51d0*/  IMAD.WIDE R6, R7, 0x4, R4 ;  /* 0x0000000407067825 */ /* 0x000fc600078e0204 */
[----:B------:R2:W-:Y:S04]  /*51e0*/  STG.E desc[UR8][R4.64+0x4], RZ ;  /* 0x000004ff04007986 */ /* 0x0005e8000c101908 */
        /* <DEDUP_REMOVED lines=13> */
[----:B------:R2:W-:Y:S01]  /*52c0*/  STG.E desc[UR8][R6.64+0x1c], RZ ;  /* 0x00001cff06007986 */ /* 0x0005e2000c101908 */
[----:B------:R-:W-:Y:S05]  /*52d0*/  @P0 BRA `(.L_x_43) ;  /* 0xfffffffc00a40947 */ /* 0x000fea000383ffff */
[----:B------:R-:W-:Y:S05]  /*52e0*/  EXIT ;  /* 0x000000000000794d */ /* 0x000fea0003800000 */
.L_x_44:
[----:B------:R-:W-:-:S00]  /*52f0*/  BRA `(.L_x_44) ;  /* 0xfffffffc00fc7947 */ /* 0x000fc0000383ffff */
[----:B------:R-:W-:-:S00]  /*5300*/  NOP ;  /* 0x0000000000007918 */ /* 0x000fc00000000000 */
[----:B------:R-:W-:-:S00]  /*5310*/  NOP ;  /* 0x0000000000007918 */ /* 0x000fc00000000000 */
[----:B------:R-:W-:-:S00]  /*5320*/  NOP ;  /* 0x0000000000007918 */ /* 0x000fc00000000000 */
[----:B------:R-:W-:-:S00]  /*5330*/  NOP ;  /* 0x0000000000007918 */ /* 0x000fc00000000000 */
[----:B------:R-:W-:-:S00]  /*5340*/  NOP ;  /* 0x0000000000007918 */ /* 0x000fc00000000000 */
[----:B------:R-:W-:-:S00]  /*5350*/  NOP ;  /* 0x0000000000007918 */ /* 0x000fc00000000000 */
[----:B------:R-:W-:-:S00]  /*5360*/  NOP ;  /* 0x0000000000007918 */ /* 0x000fc00000000000 */
[----:B------:R-:W-:-:S00]  /*5370*/  NOP ;  /* 0x0000000000007918 */ /* 0x000fc00000000000 */
.L_x_45:


//--------------------- .nv.shared.reserved.0     --------------------------
	.section	.nv.shared.reserved.0,"aw",@nobits
	.weak		__nv_reservedSMEM_offset_0_alias
	.size		__nv_reservedSMEM_offset_0_alias, 0, 64
	.other		__nv_reservedSMEM_offset_0_alias,@"STO_CUDA_RESERVED_SHARED STV_DEFAULT"
__nv_reservedSMEM_offset_0_alias:
	.zero		0
	.zero		64


//--------------------- .nv.constant0._Z6matmulPfS_S_i --------------------------
	.section	.nv.constant0._Z6matmulPfS_S_i,"a",@progbits
	.sectionflags	@""
	.align	4
.nv.constant0._Z6matmulPfS_S_i:
	.zero		924


//--------------------- SYMBOLS --------------------------

	.type		.nv.reservedSmem.offset0,@object
	.size		.nv.reservedSmem.offset0,0x4
